// auto-generated by cutlass_sweep.gemm — config: {"arch": "sm_90", "cluster_m": 2, "cluster_n": 1, "dtype": "bf16", "dtype_b": "bf16", "layout": "nt", "stages": 0, "tile_k": 128, "tile_m": 256, "tile_n": 192}
#include "cutlass/cutlass.h"
#include "cutlass/gemm/collective/collective_builder.hpp"
#include "cutlass/gemm/device/gemm_universal_adapter.h"
#include "cutlass/gemm/kernel/gemm_universal.hpp"
#include "cutlass/epilogue/collective/collective_builder.hpp"

using ElemA = cutlass::bfloat16_t;
using ElemB = cutlass::bfloat16_t;
using ElemCD = cutlass::bfloat16_t;
using Acc  = float;
using TileShape    = cute::Shape<cute::_256, cute::_192, cute::_128>;
using ClusterShape = cute::Shape<cute::_2, cute::_1, cute::_1>;

using CollectiveEpilogue = typename cutlass::epilogue::collective::CollectiveBuilder<
    cutlass::arch::Sm90, cutlass::arch::OpClassTensorOp,
    TileShape, ClusterShape,
    cutlass::epilogue::collective::EpilogueTileAuto,
    Acc, Acc,
    ElemCD, cutlass::layout::RowMajor, 128 / cutlass::sizeof_bits<ElemCD>::value,
    ElemCD, cutlass::layout::RowMajor, 128 / cutlass::sizeof_bits<ElemCD>::value,
    cutlass::epilogue::collective::EpilogueScheduleAuto
  >::CollectiveOp;

using CollectiveMainloop = typename cutlass::gemm::collective::CollectiveBuilder<
    cutlass::arch::Sm90, cutlass::arch::OpClassTensorOp,
    ElemA, cutlass::layout::RowMajor, 128 / cutlass::sizeof_bits<ElemA>::value,
    ElemB, cutlass::layout::ColumnMajor, 128 / cutlass::sizeof_bits<ElemB>::value,
    Acc,
    TileShape, ClusterShape,
    cutlass::gemm::collective::StageCountAutoCarveout<static_cast<int>(sizeof(typename CollectiveEpilogue::SharedStorage))>,
    cutlass::gemm::collective::KernelScheduleAuto
  >::CollectiveOp;

using GemmKernel = cutlass::gemm::kernel::GemmUniversal<
    cute::Shape<int,int,int,int>,
    CollectiveMainloop,
    CollectiveEpilogue
>;
using Gemm = cutlass::gemm::device::GemmUniversalAdapter<GemmKernel>;

// Force the device kernel symbol into the cubin without needing a host main.
auto* _anchor = &cutlass::device_kernel<GemmKernel>;


// ===== COMPILED SASS (sm_90a) =====

	.target	sm_90a

	.elftype	@"ET_EXEC"


//--------------------- .note.nv.tkinfo           --------------------------
	.section	.note.nv.tkinfo,"",@"SHT_NOTE"
	.sectionflags	@"SHF_NOTE_NV_TKINFO"
	.tkinfo
        /*0018*/ 	.word	0x00000002
        /*0030*/ 	.string	""
        /*0030*/ 	.string	"ptxas"
        /*0030*/ 	.string	"Cuda compilation tools, release 13.0, V13.0.88"
        /*0030*/ 	.string	"Build cuda_13.0.r13.0/compiler.36424714_0"
        /*0030*/ 	.string	"-arch sm_90a -m 64 "



//--------------------- .note.nv.cuinfo           --------------------------
	.section	.note.nv.cuinfo,"",@"SHT_NOTE"
	.sectionflags	@"SHF_NOTE_NV_CUINFO"
        /*0018*/ 	.short	0x0002
        /*001a*/ 	.short	0x005a
        /*001c*/ 	.short	0x0082
	.zero		2


//--------------------- .nv.info                  --------------------------
	.section	.nv.info,"",@"SHT_CUDA_INFO"
	.align	4


	//----- nvinfo : EIATTR_REGCOUNT
	.align		4
        /*0000*/ 	.byte	0x04, 0x2f
        /*0002*/ 	.short	(.L_15 - .L_14)
	.align		4
.L_14:
        /*0004*/ 	.word	index@(_ZN7cutlass13device_kernelINS_4gemm6kernel13GemmUniversalIN4cute5tupleIJiiiiEEENS1_10collective13CollectiveMmaINS1_34MainloopSm90TmaGmmaWarpSpecializedILi2ENS5_IJNS4_1CILi2EEENSA_ILi1EEESC_EEENS1_35KernelTmaWarpSpecializedCooperativeEEENS5_IJNSA_ILi256EEENSA_ILi192EEENSA_ILi128EEEEEENS_10bfloat16_tENS5_IJlSC_lEEESK_SL_NS4_8TiledMMAINS4_8MMA_AtomIJNS4_4SM904GMMA28MMA_64x192x16_F32BF16BF16_SSILNSP_5MajorE0ELSR_0ELNSP_7ScaleInE1ELSS_1EEEEEENS4_6LayoutISD_NS5_IJSC_NSA_ILi0EEESW_EEEEENS5_IJNS4_10UnderscoreESZ_SZ_EEEEENS4_13SM90_TMA_LOADENS4_14ComposedLayoutINS4_7SwizzleILi3ELi4ELi3EEENS4_18smem_ptr_flag_bitsILi16EEENSV_INS5_IJNSA_ILi8EEENSA_ILi64EEEEEENS5_IJS19_SC_EEEEEEEvNS4_8identityENS4_23SM90_TMA_LOAD_MULTICASTES1D_vS1E_EENS_8epilogue10collective6detail29Sm90TmaWarpSpecializedAdapterINS1I_15DefaultEpilogueISK_SL_SL_NS1H_6thread17LinearCombinationISK_Li1EffLNS1M_9ScaleType4KindE0ELNS_15FloatRoundStyleE2ESK_EENS1_15EpilogueDefaultEEEEEvvEEEEvNT_6ParamsE)
        /*0008*/ 	.word	0x000000a8


	//----- nvinfo : EIATTR_FRAME_SIZE
	.align		4
.L_15:
        /*000c*/ 	.byte	0x04, 0x11
        /*000e*/ 	.short	(.L_17 - .L_16)
	.align		4
.L_16:
        /*0010*/ 	.word	index@(_ZN7cutlass13device_kernelINS_4gemm6kernel13GemmUniversalIN4cute5tupleIJiiiiEEENS1_10collective13CollectiveMmaINS1_34MainloopSm90TmaGmmaWarpSpecializedILi2ENS5_IJNS4_1CILi2EEENSA_ILi1EEESC_EEENS1_35KernelTmaWarpSpecializedCooperativeEEENS5_IJNSA_ILi256EEENSA_ILi192EEENSA_ILi128EEEEEENS_10bfloat16_tENS5_IJlSC_lEEESK_SL_NS4_8TiledMMAINS4_8MMA_AtomIJNS4_4SM904GMMA28MMA_64x192x16_F32BF16BF16_SSILNSP_5MajorE0ELSR_0ELNSP_7ScaleInE1ELSS_1EEEEEENS4_6LayoutISD_NS5_IJSC_NSA_ILi0EEESW_EEEEENS5_IJNS4_10UnderscoreESZ_SZ_EEEEENS4_13SM90_TMA_LOADENS4_14ComposedLayoutINS4_7SwizzleILi3ELi4ELi3EEENS4_18smem_ptr_flag_bitsILi16EEENSV_INS5_IJNSA_ILi8EEENSA_ILi64EEEEEENS5_IJS19_SC_EEEEEEEvNS4_8identityENS4_23SM90_TMA_LOAD_MULTICASTES1D_vS1E_EENS_8epilogue10collective6detail29Sm90TmaWarpSpecializedAdapterINS1I_15DefaultEpilogueISK_SL_SL_NS1H_6thread17LinearCombinationISK_Li1EffLNS1M_9ScaleType4KindE0ELNS_15FloatRoundStyleE2ESK_EENS1_15EpilogueDefaultEEEEEvvEEEEvNT_6ParamsE)
        /*0014*/ 	.word	0x00000000


	//----- nvinfo : EIATTR_MIN_STACK_SIZE
	.align		4
.L_17:
        /*0018*/ 	.byte	0x04, 0x12
        /*001a*/ 	.short	(.L_19 - .L_18)
	.align		4
.L_18:
        /*001c*/ 	.word	index@(_ZN7cutlass13device_kernelINS_4gemm6kernel13GemmUniversalIN4cute5tupleIJiiiiEEENS1_10collective13CollectiveMmaINS1_34MainloopSm90TmaGmmaWarpSpecializedILi2ENS5_IJNS4_1CILi2EEENSA_ILi1EEESC_EEENS1_35KernelTmaWarpSpecializedCooperativeEEENS5_IJNSA_ILi256EEENSA_ILi192EEENSA_ILi128EEEEEENS_10bfloat16_tENS5_IJlSC_lEEESK_SL_NS4_8TiledMMAINS4_8MMA_AtomIJNS4_4SM904GMMA28MMA_64x192x16_F32BF16BF16_SSILNSP_5MajorE0ELSR_0ELNSP_7ScaleInE1ELSS_1EEEEEENS4_6LayoutISD_NS5_IJSC_NSA_ILi0EEESW_EEEEENS5_IJNS4_10UnderscoreESZ_SZ_EEEEENS4_13SM90_TMA_LOADENS4_14ComposedLayoutINS4_7SwizzleILi3ELi4ELi3EEENS4_18smem_ptr_flag_bitsILi16EEENSV_INS5_IJNSA_ILi8EEENSA_ILi64EEEEEENS5_IJS19_SC_EEEEEEEvNS4_8identityENS4_23SM90_TMA_LOAD_MULTICASTES1D_vS1E_EENS_8epilogue10collective6detail29Sm90TmaWarpSpecializedAdapterINS1I_15DefaultEpilogueISK_SL_SL_NS1H_6thread17LinearCombinationISK_Li1EffLNS1M_9ScaleType4KindE0ELNS_15FloatRoundStyleE2ESK_EENS1_15EpilogueDefaultEEEEEvvEEEEvNT_6ParamsE)
        /*0020*/ 	.word	0x00000000
.L_19:


//--------------------- .nv.compat                --------------------------
	.section	.nv.compat,"",@"SHT_CUDA_COMPAT_INFO"
	.align	4
        /*0000*/ 	.byte	0x02, 0x09, 0x01, 0x00, 0x02, 0x02, 0x04, 0x00, 0x02, 0x05, 0x05, 0x00, 0x03, 0x07, 0x01, 0x01
        /*0010*/ 	.byte	0x02, 0x03, 0x01, 0x00, 0x02, 0x06, 0x01, 0x00, 0x04, 0x0b, 0x08, 0x00, 0x00, 0x00, 0x00, 0x00
        /*0020*/ 	.byte	0x00, 0x00, 0x00, 0x00


//--------------------- .nv.info._ZN7cutlass13device_kernelINS_4gemm6kernel13GemmUniversalIN4cute5tupleIJiiiiEEENS1_10collective13CollectiveMmaINS1_34MainloopSm90TmaGmmaWarpSpecializedILi2ENS5_IJNS4_1CILi2EEENSA_ILi1EEESC_EEENS1_35KernelTmaWarpSpecializedCooperativeEEENS5_IJNSA_ILi256EEENSA_ILi192EEENSA_ILi128EEEEEENS_10bfloat16_tENS5_IJlSC_lEEESK_SL_NS4_8TiledMMAINS4_8MMA_AtomIJNS4_4SM904GMMA28MMA_64x192x16_F32BF16BF16_SSILNSP_5MajorE0ELSR_0ELNSP_7ScaleInE1ELSS_1EEEEEENS4_6LayoutISD_NS5_IJSC_NSA_ILi0EEESW_EEEEENS5_IJNS4_10UnderscoreESZ_SZ_EEEEENS4_13SM90_TMA_LOADENS4_14ComposedLayoutINS4_7SwizzleILi3ELi4ELi3EEENS4_18smem_ptr_flag_bitsILi16EEENSV_INS5_IJNSA_ILi8EEENSA_ILi64EEEEEENS5_IJS19_SC_EEEEEEEvNS4_8identityENS4_23SM90_TMA_LOAD_MULTICASTES1D_vS1E_EENS_8epilogue10collective6detail29Sm90TmaWarpSpecializedAdapterINS1I_15DefaultEpilogueISK_SL_SL_NS1H_6thread17LinearCombinationISK_Li1EffLNS1M_9ScaleType4KindE0ELNS_15FloatRoundStyleE2ESK_EENS1_15EpilogueDefaultEEEEEvvEEEEvNT_6ParamsE --------------------------
	.section	.nv.info._ZN7cutlass13device_kernelINS_4gemm6kernel13GemmUniversalIN4cute5tupleIJiiiiEEENS1_10collective13CollectiveMmaINS1_34MainloopSm90TmaGmmaWarpSpecializedILi2ENS5_IJNS4_1CILi2EEENSA_ILi1EEESC_EEENS1_35KernelTmaWarpSpecializedCooperativeEEENS5_IJNSA_ILi256EEENSA_ILi192EEENSA_ILi128EEEEEENS_10bfloat16_tENS5_IJlSC_lEEESK_SL_NS4_8TiledMMAINS4_8MMA_AtomIJNS4_4SM904GMMA28MMA_64x192x16_F32BF16BF16_SSILNSP_5MajorE0ELSR_0ELNSP_7ScaleInE1ELSS_1EEEEEENS4_6LayoutISD_NS5_IJSC_NSA_ILi0EEESW_EEEEENS5_IJNS4_10UnderscoreESZ_SZ_EEEEENS4_13SM90_TMA_LOADENS4_14ComposedLayoutINS4_7SwizzleILi3ELi4ELi3EEENS4_18smem_ptr_flag_bitsILi16EEENSV_INS5_IJNSA_ILi8EEENSA_ILi64EEEEEENS5_IJS19_SC_EEEEEEEvNS4_8identityENS4_23SM90_TMA_LOAD_MULTICASTES1D_vS1E_EENS_8epilogue10collective6detail29Sm90TmaWarpSpecializedAdapterINS1I_15DefaultEpilogueISK_SL_SL_NS1H_6thread17LinearCombinationISK_Li1EffLNS1M_9ScaleType4KindE0ELNS_15FloatRoundStyleE2ESK_EENS1_15EpilogueDefaultEEEEEvvEEEEvNT_6ParamsE,"",@"SHT_CUDA_INFO"
	.sectionflags	@""
	.align	4


	//----- nvinfo : EIATTR_CUDA_API_VERSION
	.align		4
        /*0000*/ 	.byte	0x04, 0x37
        /*0002*/ 	.short	(.L_21 - .L_20)
.L_20:
        /*0004*/ 	.word	0x00000082


	//----- nvinfo : EIATTR_KPARAM_INFO
	.align		4
.L_21:
        /*0008*/ 	.byte	0x04, 0x17
        /*000a*/ 	.short	(.L_23 - .L_22)
.L_22:
        /*000c*/ 	.word	0x00000000
        /*0010*/ 	.short	0x0000
        /*0012*/ 	.short	0x0070
        /*0014*/ 	.byte	0x00, 0xf0, 0x01, 0x10


	//----- nvinfo : EIATTR_SPARSE_MMA_MASK
	.align		4
.L_23:
        /*0018*/ 	.byte	0x03, 0x50
        /*001a*/ 	.short	0x0000


	//----- nvinfo : EIATTR_MAXREG_COUNT
	.align		4
        /*001c*/ 	.byte	0x03, 0x1b
        /*001e*/ 	.short	0x00a8


	//----- nvinfo : EIATTR_NUM_BARRIERS
	.align		4
        /*0020*/ 	.byte	0x02, 0x4c
        /*0022*/ 	.byte	0x01
	.zero		1


	//----- nvinfo : EIATTR_EXTERNS
	.align		4
        /*0024*/ 	.byte	0x04, 0x0f
        /*0026*/ 	.short	(.L_25 - .L_24)


	//   ....[0]....
	.align		4
.L_24:
        /*0028*/ 	.word	index@(__assertfail)


	//----- nvinfo : EIATTR_MERCURY_ISA_VERSION
	.align		4
.L_25:
        /*002c*/ 	.byte	0x03, 0x5f
        /*002e*/ 	.short	0x0101


	//----- nvinfo : EIATTR_INT_WARP_WIDE_INSTR_OFFSETS
	.align		4
        /*0030*/ 	.byte	0x04, 0x31
        /*0032*/ 	.short	(.L_27 - .L_26)


	//   ....[0]....
.L_26:
        /*0034*/ 	.word	0x00000510


	//   ....[1]....
        /*0038*/ 	.word	0x00000530


	//   ....[2]....
        /*003c*/ 	.word	0x000006c0


	//   ....[3]....
        /*0040*/ 	.word	0x00002700


	//----- nvinfo : EIATTR_COOP_GROUP_MASK_REGIDS
	.align		4
.L_27:
        /*0044*/ 	.byte	0x04, 0x29
        /*0046*/ 	.short	(.L_29 - .L_28)


	//   ....[0]....
.L_28:
        /*0048*/ 	.word	0xffffffff


	//   ....[1]....
        /*004c*/ 	.word	0xffffffff


	//   ....[2]....
        /*0050*/ 	.word	0xffffffff


	//   ....[3]....
        /*0054*/ 	.word	0xffffffff


	//   ....[4]....
        /*0058*/ 	.word	0xffffffff


	//   ....[5]....
        /*005c*/ 	.word	0xffffffff


	//----- nvinfo : EIATTR_COOP_GROUP_INSTR_OFFSETS
	.align		4
.L_29:
        /*0060*/ 	.byte	0x04, 0x28
        /*0062*/ 	.short	(.L_31 - .L_30)


	//   ....[0]....
.L_30:
        /*0064*/ 	.word	0x00000060


	//   ....[1]....
        /*0068*/ 	.word	0x00000070


	//   ....[2]....
        /*006c*/ 	.word	0x00000190


	//   ....[3]....
        /*0070*/ 	.word	0x00000380


	//   ....[4]....
        /*0074*/ 	.word	0x000007f0


	//   ....[5]....
        /*0078*/ 	.word	0x00001370


	//----- nvinfo : EIATTR_REG_RECONFIG
	.align		4
.L_31:
        /*007c*/ 	.byte	0x01, 0x54
	.zero		2


	//----- nvinfo : EIATTR_SYSCALL_OFFSETS
	.align		4
        /*0080*/ 	.byte	0x04, 0x46
        /*0082*/ 	.short	(.L_33 - .L_32)


	//   ....[0]....
.L_32:
        /*0084*/ 	.word	0x00001530


	//----- nvinfo : EIATTR_MBARRIER_INSTR_OFFSETS
	.align		4
.L_33:
        /*0088*/ 	.byte	0x04, 0x39
        /*008a*/ 	.short	(.L_35 - .L_34)


	//   ....[0]....
.L_34:
        /*008c*/ 	.word	0x00000310
        /*0090*/ 	.word	0x000000ff
        /*0094*/ 	.word	0x00000000
        /*0098*/ 	.short	0x0100
        /*009a*/ 	.byte	0x08
	.zero		1


	//   ....[1]....
        /*009c*/ 	.word	0x00000320
        /*00a0*/ 	.word	0x000000ff
        /*00a4*/ 	.word	0x00000010
        /*00a8*/ 	.short	0x0100
        /*00aa*/ 	.byte	0x08
	.zero		1


	//   ....[2]....
        /*00ac*/ 	.word	0x00000330
        /*00b0*/ 	.word	0x000000ff
        /*00b4*/ 	.word	0x00000008
        /*00b8*/ 	.short	0x0100
        /*00ba*/ 	.byte	0x08
	.zero		1


	//   ....[3]....
        /*00bc*/ 	.word	0x00000340
        /*00c0*/ 	.word	0x000000ff
        /*00c4*/ 	.word	0x00000018
        /*00c8*/ 	.short	0x0100
        /*00ca*/ 	.byte	0x08
	.zero		1


	//   ....[4]....
        /*00cc*/ 	.word	0x00000700
        /*00d0*/ 	.word	0x000000ff
        /*00d4*/ 	.word	0x00000030
        /*00d8*/ 	.short	0x0100
        /*00da*/ 	.byte	0x06
	.zero		1


	//   ....[5]....
        /*00dc*/ 	.word	0x00000760
        /*00e0*/ 	.word	0x000000ff
        /*00e4*/ 	.word	0x00000038
        /*00e8*/ 	.short	0x0100
        /*00ea*/ 	.byte	0x06
	.zero		1


	//   ....[6]....
        /*00ec*/ 	.word	0x00001610
        /*00f0*/ 	.word	0x00000003
        /*00f4*/ 	.word	0x00000000
        /*00f8*/ 	.short	0x010a
        /*00fa*/ 	.byte	0x3f
	.zero		1


	//   ....[7]....
        /*00fc*/ 	.word	0x00001650
        /*0100*/ 	.word	0x00000003
        /*0104*/ 	.word	0x00000000
        /*0108*/ 	.short	0x010a
        /*010a*/ 	.byte	0x3f
	.zero		1


	//   ....[8]....
        /*010c*/ 	.word	0x00001e80
        /*0110*/ 	.word	0x00000003
        /*0114*/ 	.word	0x00000000
        /*0118*/ 	.short	0x010a
        /*011a*/ 	.byte	0x3f
	.zero		1


	//   ....[9]....
        /*011c*/ 	.word	0x00001ec0
        /*0120*/ 	.word	0x00000003
        /*0124*/ 	.word	0x00000000
        /*0128*/ 	.short	0x010a
        /*012a*/ 	.byte	0x3f
	.zero		1


	//   ....[10]....
        /*012c*/ 	.word	0x00002580
        /*0130*/ 	.word	0x00000000
        /*0134*/ 	.word	0x00000000
        /*0138*/ 	.short	0x0101
        /*013a*/ 	.byte	0x3f
	.zero		1


	//   ....[11]....
        /*013c*/ 	.word	0x00002790
        /*0140*/ 	.word	0x00000000
        /*0144*/ 	.word	0x00000000
        /*0148*/ 	.short	0x0101
        /*014a*/ 	.byte	0x3f
	.zero		1


	//   ....[12]....
        /*014c*/ 	.word	0x0000f920
        /*0150*/ 	.word	0x00000013
        /*0154*/ 	.word	0x00000010
        /*0158*/ 	.short	0x010a
        /*015a*/ 	.byte	0x3f
	.zero		1


	//   ....[13]....
        /*015c*/ 	.word	0x0000fdb0
        /*0160*/ 	.word	0x00000004
        /*0164*/ 	.word	0x00000038
        /*0168*/ 	.short	0x0101
        /*016a*/ 	.byte	0x3f
	.zero		1


	//   ....[14]....
        /*016c*/ 	.word	0x00010510
        /*0170*/ 	.word	0x00000005
        /*0174*/ 	.word	0x00000000
        /*0178*/ 	.short	0x010a
        /*017a*/ 	.byte	0x3f
	.zero		1


	//   ....[15]....
        /*017c*/ 	.word	0x00010590
        /*0180*/ 	.word	0x00000003
        /*0184*/ 	.word	0x00000000
        /*0188*/ 	.short	0x010a
        /*018a*/ 	.byte	0x3f
	.zero		1


	//   ....[16]....
        /*018c*/ 	.word	0x000105f0
        /*0190*/ 	.word	0x00000003
        /*0194*/ 	.word	0x00000000
        /*0198*/ 	.short	0x010a
        /*019a*/ 	.byte	0x3f
	.zero		1


	//   ....[17]....
        /*019c*/ 	.word	0x00010640
        /*01a0*/ 	.word	0x00000003
        /*01a4*/ 	.word	0x00000000
        /*01a8*/ 	.short	0x010a
        /*01aa*/ 	.byte	0x3f
	.zero		1


	//   ....[18]....
        /*01ac*/ 	.word	0x00010710
        /*01b0*/ 	.word	0x00000013
        /*01b4*/ 	.word	0x00000010
        /*01b8*/ 	.short	0x010a
        /*01ba*/ 	.byte	0x3f
	.zero		1


	//   ....[19]....
        /*01bc*/ 	.word	0x000107e0
        /*01c0*/ 	.word	0x00000005
        /*01c4*/ 	.word	0x00000000
        /*01c8*/ 	.short	0x010a
        /*01ca*/ 	.byte	0x3f
	.zero		1


	//----- nvinfo : EIATTR_NUM_MBARRIERS
	.align		4
.L_35:
        /*01cc*/ 	.byte	0x03, 0x38
        /*01ce*/ 	.short	0x0006


	//----- nvinfo : EIATTR_EXIT_INSTR_OFFSETS
	.align		4
        /*01d0*/ 	.byte	0x04, 0x1c
        /*01d2*/ 	.short	(.L_37 - .L_36)


	//   ....[0]....
.L_36:
        /*01d4*/ 	.word	0x00000a20


	//   ....[1]....
        /*01d8*/ 	.word	0x000012b0


	//   ....[2]....
        /*01dc*/ 	.word	0x0000efa0


	//   ....[3]....
        /*01e0*/ 	.word	0x0000f5a0


	//   ....[4]....
        /*01e4*/ 	.word	0x000105e0


	//----- nvinfo : EIATTR_MAX_THREADS
	.align		4
.L_37:
        /*01e8*/ 	.byte	0x04, 0x05
        /*01ea*/ 	.short	(.L_39 - .L_38)
.L_38:
        /*01ec*/ 	.word	0x00000180
        /*01f0*/ 	.word	0x00000001
        /*01f4*/ 	.word	0x00000001


	//----- nvinfo : EIATTR_CRS_STACK_SIZE
	.align		4
.L_39:
        /*01f8*/ 	.byte	0x04, 0x1e
        /*01fa*/ 	.short	(.L_41 - .L_40)
.L_40:
        /*01fc*/ 	.word	0x00000000


	//----- nvinfo : EIATTR_CBANK_PARAM_SIZE
	.align		4
.L_41:
        /*0200*/ 	.byte	0x03, 0x19
        /*0202*/ 	.short	0x0470


	//----- nvinfo : EIATTR_PARAM_CBANK
	.align		4
        /*0204*/ 	.byte	0x04, 0x0a
        /*0206*/ 	.short	(.L_43 - .L_42)
	.align		4
.L_42:
        /*0208*/ 	.word	index@(.nv.constant0._ZN7cutlass13device_kernelINS_4gemm6kernel13GemmUniversalIN4cute5tupleIJiiiiEEENS1_10collective13CollectiveMmaINS1_34MainloopSm90TmaGmmaWarpSpecializedILi2ENS5_IJNS4_1CILi2EEENSA_ILi1EEESC_EEENS1_35KernelTmaWarpSpecializedCooperativeEEENS5_IJNSA_ILi256EEENSA_ILi192EEENSA_ILi128EEEEEENS_10bfloat16_tENS5_IJlSC_lEEESK_SL_NS4_8TiledMMAINS4_8MMA_AtomIJNS4_4SM904GMMA28MMA_64x192x16_F32BF16BF16_SSILNSP_5MajorE0ELSR_0ELNSP_7ScaleInE1ELSS_1EEEEEENS4_6LayoutISD_NS5_IJSC_NSA_ILi0EEESW_EEEEENS5_IJNS4_10UnderscoreESZ_SZ_EEEEENS4_13SM90_TMA_LOADENS4_14ComposedLayoutINS4_7SwizzleILi3ELi4ELi3EEENS4_18smem_ptr_flag_bitsILi16EEENSV_INS5_IJNSA_ILi8EEENSA_ILi64EEEEEENS5_IJS19_SC_EEEEEEEvNS4_8identityENS4_23SM90_TMA_LOAD_MULTICASTES1D_vS1E_EENS_8epilogue10collective6detail29Sm90TmaWarpSpecializedAdapterINS1I_15DefaultEpilogueISK_SL_SL_NS1H_6thread17LinearCombinationISK_Li1EffLNS1M_9ScaleType4KindE0ELNS_15FloatRoundStyleE2ESK_EENS1_15EpilogueDefaultEEEEEvvEEEEvNT_6ParamsE)
        /*020c*/ 	.short	0x0210
        /*020e*/ 	.short	0x0470


	//----- nvinfo : EIATTR_SW_WAR
	.align		4
.L_43:
        /*0210*/ 	.byte	0x04, 0x36
        /*0212*/ 	.short	(.L_45 - .L_44)
.L_44:
        /*0214*/ 	.word	0x00000008
.L_45:


//--------------------- .nv.callgraph             --------------------------
	.section	.nv.callgraph,"",@"SHT_CUDA_CALLGRAPH"
	.align	4
	.sectionentsize	8
	.align		4
        /*0000*/ 	.word	0x00000000
	.align		4
        /*0004*/ 	.word	0xffffffff
	.align		4
        /*0008*/ 	.word	index@(_ZN7cutlass13device_kernelINS_4gemm6kernel13GemmUniversalIN4cute5tupleIJiiiiEEENS1_10collective13CollectiveMmaINS1_34MainloopSm90TmaGmmaWarpSpecializedILi2ENS5_IJNS4_1CILi2EEENSA_ILi1EEESC_EEENS1_35KernelTmaWarpSpecializedCooperativeEEENS5_IJNSA_ILi256EEENSA_ILi192EEENSA_ILi128EEEEEENS_10bfloat16_tENS5_IJlSC_lEEESK_SL_NS4_8TiledMMAINS4_8MMA_AtomIJNS4_4SM904GMMA28MMA_64x192x16_F32BF16BF16_SSILNSP_5MajorE0ELSR_0ELNSP_7ScaleInE1ELSS_1EEEEEENS4_6LayoutISD_NS5_IJSC_NSA_ILi0EEESW_EEEEENS5_IJNS4_10UnderscoreESZ_SZ_EEEEENS4_13SM90_TMA_LOADENS4_14ComposedLayoutINS4_7SwizzleILi3ELi4ELi3EEENS4_18smem_ptr_flag_bitsILi16EEENSV_INS5_IJNSA_ILi8EEENSA_ILi64EEEEEENS5_IJS19_SC_EEEEEEEvNS4_8identityENS4_23SM90_TMA_LOAD_MULTICASTES1D_vS1E_EENS_8epilogue10collective6detail29Sm90TmaWarpSpecializedAdapterINS1I_15DefaultEpilogueISK_SL_SL_NS1H_6thread17LinearCombinationISK_Li1EffLNS1M_9ScaleType4KindE0ELNS_15FloatRoundStyleE2ESK_EENS1_15EpilogueDefaultEEEEEvvEEEEvNT_6ParamsE)
	.align		4
        /*000c*/ 	.word	index@(__assertfail)
	.align		4
        /*0010*/ 	.word	0x00000000
	.align		4
        /*0014*/ 	.word	0xfffffffe
	.align		4
        /*0018*/ 	.word	0x00000000
	.align		4
        /*001c*/ 	.word	0xfffffffd
	.align		4
        /*0020*/ 	.word	0x00000000
	.align		4
        /*0024*/ 	.word	0xfffffffc


//--------------------- .nv.constant4             --------------------------
	.section	.nv.constant4,"a",@progbits
	.align	8
	.align		8
.nv.constant4:
        /*0000*/ 	.dword	__assertfail
	.align		8
        /*0008*/ 	.dword	__unnamed_1
	.align		8
        /*0010*/ 	.dword	_ZN39_INTERNAL_6d1214fa_4_k_cu_e894e7b5_51494cuda3std3__45__cpo5beginE
	.align		8
        /*0018*/ 	.dword	_ZN39_INTERNAL_6d1214fa_4_k_cu_e894e7b5_51494cuda3std3__45__cpo3endE
	.align		8
        /*0020*/ 	.dword	_ZN39_INTERNAL_6d1214fa_4_k_cu_e894e7b5_51494cuda3std3__45__cpo6cbeginE
	.align		8
        /*0028*/ 	.dword	_ZN39_INTERNAL_6d1214fa_4_k_cu_e894e7b5_51494cuda3std3__45__cpo4cendE
	.align		8
        /*0030*/ 	.dword	_ZN39_INTERNAL_6d1214fa_4_k_cu_e894e7b5_51494cuda3std3__441_GLOBAL__N__6d1214fa_4_k_cu_e894e7b5_51496ignoreE
	.align		8
        /*0038*/ 	.dword	_ZN39_INTERNAL_6d1214fa_4_k_cu_e894e7b5_51494cuda3std3__419piecewise_constructE
	.align		8
        /*0040*/ 	.dword	_ZN39_INTERNAL_6d1214fa_4_k_cu_e894e7b5_51494cuda3std3__48in_placeE
	.align		8
        /*0048*/ 	.dword	_ZN39_INTERNAL_6d1214fa_4_k_cu_e894e7b5_51494cuda3std6ranges3__45__cpo4swapE
	.align		8
        /*0050*/ 	.dword	_ZN39_INTERNAL_6d1214fa_4_k_cu_e894e7b5_51494cuda3std6ranges3__45__cpo9iter_moveE
	.align		8
        /*0058*/ 	.dword	_ZN39_INTERNAL_6d1214fa_4_k_cu_e894e7b5_51494cute7productE
	.align		8
        /*0060*/ 	.dword	_ZN39_INTERNAL_6d1214fa_4_k_cu_e894e7b5_51494cute1_E
	.align		8
        /*0068*/ 	.dword	$str$22
	.align		8
        /*0070*/ 	.dword	$str$23


//--------------------- .text._ZN7cutlass13device_kernelINS_4gemm6kernel13GemmUniversalIN4cute5tupleIJiiiiEEENS1_10collective13CollectiveMmaINS1_34MainloopSm90TmaGmmaWarpSpecializedILi2ENS5_IJNS4_1CILi2EEENSA_ILi1EEESC_EEENS1_35KernelTmaWarpSpecializedCooperativeEEENS5_IJNSA_ILi256EEENSA_ILi192EEENSA_ILi128EEEEEENS_10bfloat16_tENS5_IJlSC_lEEESK_SL_NS4_8TiledMMAINS4_8MMA_AtomIJNS4_4SM904GMMA28MMA_64x192x16_F32BF16BF16_SSILNSP_5MajorE0ELSR_0ELNSP_7ScaleInE1ELSS_1EEEEEENS4_6LayoutISD_NS5_IJSC_NSA_ILi0EEESW_EEEEENS5_IJNS4_10UnderscoreESZ_SZ_EEEEENS4_13SM90_TMA_LOADENS4_14ComposedLayoutINS4_7SwizzleILi3ELi4ELi3EEENS4_18smem_ptr_flag_bitsILi16EEENSV_INS5_IJNSA_ILi8EEENSA_ILi64EEEEEENS5_IJS19_SC_EEEEEEEvNS4_8identityENS4_23SM90_TMA_LOAD_MULTICASTES1D_vS1E_EENS_8epilogue10collective6detail29Sm90TmaWarpSpecializedAdapterINS1I_15DefaultEpilogueISK_SL_SL_NS1H_6thread17LinearCombinationISK_Li1EffLNS1M_9ScaleType4KindE0ELNS_15FloatRoundStyleE2ESK_EENS1_15EpilogueDefaultEEEEEvvEEEEvNT_6ParamsE --------------------------
	.section	.text._ZN7cutlass13device_kernelINS_4gemm6kernel13GemmUniversalIN4cute5tupleIJiiiiEEENS1_10collective13CollectiveMmaINS1_34MainloopSm90TmaGmmaWarpSpecializedILi2ENS5_IJNS4_1CILi2EEENSA_ILi1EEESC_EEENS1_35KernelTmaWarpSpecializedCooperativeEEENS5_IJNSA_ILi256EEENSA_ILi192EEENSA_ILi128EEEEEENS_10bfloat16_tENS5_IJlSC_lEEESK_SL_NS4_8TiledMMAINS4_8MMA_AtomIJNS4_4SM904GMMA28MMA_64x192x16_F32BF16BF16_SSILNSP_5MajorE0ELSR_0ELNSP_7ScaleInE1ELSS_1EEEEEENS4_6LayoutISD_NS5_IJSC_NSA_ILi0EEESW_EEEEENS5_IJNS4_10UnderscoreESZ_SZ_EEEEENS4_13SM90_TMA_LOADENS4_14ComposedLayoutINS4_7SwizzleILi3ELi4ELi3EEENS4_18smem_ptr_flag_bitsILi16EEENSV_INS5_IJNSA_ILi8EEENSA_ILi64EEEEEENS5_IJS19_SC_EEEEEEEvNS4_8identityENS4_23SM90_TMA_LOAD_MULTICASTES1D_vS1E_EENS_8epilogue10collective6detail29Sm90TmaWarpSpecializedAdapterINS1I_15DefaultEpilogueISK_SL_SL_NS1H_6thread17LinearCombinationISK_Li1EffLNS1M_9ScaleType4KindE0ELNS_15FloatRoundStyleE2ESK_EENS1_15EpilogueDefaultEEEEEvvEEEEvNT_6ParamsE,"ax",@progbits
	.align	128
.text._ZN7cutlass13device_kernelINS_4gemm6kernel13GemmUniversalIN4cute5tupleIJiiiiEEENS1_10collective13CollectiveMmaINS1_34MainloopSm90TmaGmmaWarpSpecializedILi2ENS5_IJNS4_1CILi2EEENSA_ILi1EEESC_EEENS1_35KernelTmaWarpSpecializedCooperativeEEENS5_IJNSA_ILi256EEENSA_ILi192EEENSA_ILi128EEEEEENS_10bfloat16_tENS5_IJlSC_lEEESK_SL_NS4_8TiledMMAINS4_8MMA_AtomIJNS4_4SM904GMMA28MMA_64x192x16_F32BF16BF16_SSILNSP_5MajorE0ELSR_0ELNSP_7ScaleInE1ELSS_1EEEEEENS4_6LayoutISD_NS5_IJSC_NSA_ILi0EEESW_EEEEENS5_IJNS4_10UnderscoreESZ_SZ_EEEEENS4_13SM90_TMA_LOADENS4_14ComposedLayoutINS4_7SwizzleILi3ELi4ELi3EEENS4_18smem_ptr_flag_bitsILi16EEENSV_INS5_IJNSA_ILi8EEENSA_ILi64EEEEEENS5_IJS19_SC_EEEEEEEvNS4_8identityENS4_23SM90_TMA_LOAD_MULTICASTES1D_vS1E_EENS_8epilogue10collective6detail29Sm90TmaWarpSpecializedAdapterINS1I_15DefaultEpilogueISK_SL_SL_NS1H_6thread17LinearCombinationISK_Li1EffLNS1M_9ScaleType4KindE0ELNS_15FloatRoundStyleE2ESK_EENS1_15EpilogueDefaultEEEEEvvEEEEvNT_6ParamsE:
        .type           _ZN7cutlass13device_kernelINS_4gemm6kernel13GemmUniversalIN4cute5tupleIJiiiiEEENS1_10collective13CollectiveMmaINS1_34MainloopSm90TmaGmmaWarpSpecializedILi2ENS5_IJNS4_1CILi2EEENSA_ILi1EEESC_EEENS1_35KernelTmaWarpSpecializedCooperativeEEENS5_IJNSA_ILi256EEENSA_ILi192EEENSA_ILi128EEEEEENS_10bfloat16_tENS5_IJlSC_lEEESK_SL_NS4_8TiledMMAINS4_8MMA_AtomIJNS4_4SM904GMMA28MMA_64x192x16_F32BF16BF16_SSILNSP_5MajorE0ELSR_0ELNSP_7ScaleInE1ELSS_1EEEEEENS4_6LayoutISD_NS5_IJSC_NSA_ILi0EEESW_EEEEENS5_IJNS4_10UnderscoreESZ_SZ_EEEEENS4_13SM90_TMA_LOADENS4_14ComposedLayoutINS4_7SwizzleILi3ELi4ELi3EEENS4_18smem_ptr_flag_bitsILi16EEENSV_INS5_IJNSA_ILi8EEENSA_ILi64EEEEEENS5_IJS19_SC_EEEEEEEvNS4_8identityENS4_23SM90_TMA_LOAD_MULTICASTES1D_vS1E_EENS_8epilogue10collective6detail29Sm90TmaWarpSpecializedAdapterINS1I_15DefaultEpilogueISK_SL_SL_NS1H_6thread17LinearCombinationISK_Li1EffLNS1M_9ScaleType4KindE0ELNS_15FloatRoundStyleE2ESK_EENS1_15EpilogueDefaultEEEEEvvEEEEvNT_6ParamsE,@function
        .size           _ZN7cutlass13device_kernelINS_4gemm6kernel13GemmUniversalIN4cute5tupleIJiiiiEEENS1_10collective13CollectiveMmaINS1_34MainloopSm90TmaGmmaWarpSpecializedILi2ENS5_IJNS4_1CILi2EEENSA_ILi1EEESC_EEENS1_35KernelTmaWarpSpecializedCooperativeEEENS5_IJNSA_ILi256EEENSA_ILi192EEENSA_ILi128EEEEEENS_10bfloat16_tENS5_IJlSC_lEEESK_SL_NS4_8TiledMMAINS4_8MMA_AtomIJNS4_4SM904GMMA28MMA_64x192x16_F32BF16BF16_SSILNSP_5MajorE0ELSR_0ELNSP_7ScaleInE1ELSS_1EEEEEENS4_6LayoutISD_NS5_IJSC_NSA_ILi0EEESW_EEEEENS5_IJNS4_10UnderscoreESZ_SZ_EEEEENS4_13SM90_TMA_LOADENS4_14ComposedLayoutINS4_7SwizzleILi3ELi4ELi3EEENS4_18smem_ptr_flag_bitsILi16EEENSV_INS5_IJNSA_ILi8EEENSA_ILi64EEEEEENS5_IJS19_SC_EEEEEEEvNS4_8identityENS4_23SM90_TMA_LOAD_MULTICASTES1D_vS1E_EENS_8epilogue10collective6detail29Sm90TmaWarpSpecializedAdapterINS1I_15DefaultEpilogueISK_SL_SL_NS1H_6thread17LinearCombinationISK_Li1EffLNS1M_9ScaleType4KindE0ELNS_15FloatRoundStyleE2ESK_EENS1_15EpilogueDefaultEEEEEvvEEEEvNT_6ParamsE,(.L_x_449 - _ZN7cutlass13device_kernelINS_4gemm6kernel13GemmUniversalIN4cute5tupleIJiiiiEEENS1_10collective13CollectiveMmaINS1_34MainloopSm90TmaGmmaWarpSpecializedILi2ENS5_IJNS4_1CILi2EEENSA_ILi1EEESC_EEENS1_35KernelTmaWarpSpecializedCooperativeEEENS5_IJNSA_ILi256EEENSA_ILi192EEENSA_ILi128EEEEEENS_10bfloat16_tENS5_IJlSC_lEEESK_SL_NS4_8TiledMMAINS4_8MMA_AtomIJNS4_4SM904GMMA28MMA_64x192x16_F32BF16BF16_SSILNSP_5MajorE0ELSR_0ELNSP_7ScaleInE1ELSS_1EEEEEENS4_6LayoutISD_NS5_IJSC_NSA_ILi0EEESW_EEEEENS5_IJNS4_10UnderscoreESZ_SZ_EEEEENS4_13SM90_TMA_LOADENS4_14ComposedLayoutINS4_7SwizzleILi3ELi4ELi3EEENS4_18smem_ptr_flag_bitsILi16EEENSV_INS5_IJNSA_ILi8EEENSA_ILi64EEEEEENS5_IJS19_SC_EEEEEEEvNS4_8identityENS4_23SM90_TMA_LOAD_MULTICASTES1D_vS1E_EENS_8epilogue10collective6detail29Sm90TmaWarpSpecializedAdapterINS1I_15DefaultEpilogueISK_SL_SL_NS1H_6thread17LinearCombinationISK_Li1EffLNS1M_9ScaleType4KindE0ELNS_15FloatRoundStyleE2ESK_EENS1_15EpilogueDefaultEEEEEvvEEEEvNT_6ParamsE)
        .other          _ZN7cutlass13device_kernelINS_4gemm6kernel13GemmUniversalIN4cute5tupleIJiiiiEEENS1_10collective13CollectiveMmaINS1_34MainloopSm90TmaGmmaWarpSpecializedILi2ENS5_IJNS4_1CILi2EEENSA_ILi1EEESC_EEENS1_35KernelTmaWarpSpecializedCooperativeEEENS5_IJNSA_ILi256EEENSA_ILi192EEENSA_ILi128EEEEEENS_10bfloat16_tENS5_IJlSC_lEEESK_SL_NS4_8TiledMMAINS4_8MMA_AtomIJNS4_4SM904GMMA28MMA_64x192x16_F32BF16BF16_SSILNSP_5MajorE0ELSR_0ELNSP_7ScaleInE1ELSS_1EEEEEENS4_6LayoutISD_NS5_IJSC_NSA_ILi0EEESW_EEEEENS5_IJNS4_10UnderscoreESZ_SZ_EEEEENS4_13SM90_TMA_LOADENS4_14ComposedLayoutINS4_7SwizzleILi3ELi4ELi3EEENS4_18smem_ptr_flag_bitsILi16EEENSV_INS5_IJNSA_ILi8EEENSA_ILi64EEEEEENS5_IJS19_SC_EEEEEEEvNS4_8identityENS4_23SM90_TMA_LOAD_MULTICASTES1D_vS1E_EENS_8epilogue10collective6detail29Sm90TmaWarpSpecializedAdapterINS1I_15DefaultEpilogueISK_SL_SL_NS1H_6thread17LinearCombinationISK_Li1EffLNS1M_9ScaleType4KindE0ELNS_15FloatRoundStyleE2ESK_EENS1_15EpilogueDefaultEEEEEvvEEEEvNT_6ParamsE,@"STO_CUDA_ENTRY STV_DEFAULT"
_ZN7cutlass13device_kernelINS_4gemm6kernel13GemmUniversalIN4cute5tupleIJiiiiEEENS1_10collective13CollectiveMmaINS1_34MainloopSm90TmaGmmaWarpSpecializedILi2ENS5_IJNS4_1CILi2EEENSA_ILi1EEESC_EEENS1_35KernelTmaWarpSpecializedCooperativeEEENS5_IJNSA_ILi256EEENSA_ILi192EEENSA_ILi128EEEEEENS_10bfloat16_tENS5_IJlSC_lEEESK_SL_NS4_8TiledMMAINS4_8MMA_AtomIJNS4_4SM904GMMA28MMA_64x192x16_F32BF16BF16_SSILNSP_5MajorE0ELSR_0ELNSP_7ScaleInE1ELSS_1EEEEEENS4_6LayoutISD_NS5_IJSC_NSA_ILi0EEESW_EEEEENS5_IJNS4_10UnderscoreESZ_SZ_EEEEENS4_13SM90_TMA_LOADENS4_14ComposedLayoutINS4_7SwizzleILi3ELi4ELi3EEENS4_18smem_ptr_flag_bitsILi16EEENSV_INS5_IJNSA_ILi8EEENSA_ILi64EEEEEENS5_IJS19_SC_EEEEEEEvNS4_8identityENS4_23SM90_TMA_LOAD_MULTICASTES1D_vS1E_EENS_8epilogue10collective6detail29Sm90TmaWarpSpecializedAdapterINS1I_15DefaultEpilogueISK_SL_SL_NS1H_6thread17LinearCombinationISK_Li1EffLNS1M_9ScaleType4KindE0ELNS_15FloatRoundStyleE2ESK_EENS1_15EpilogueDefaultEEEEEvvEEEEvNT_6ParamsE:
[----:B------:R-:W0:Y:S01]  /*0000*/  LDC R1, c[0x0][0x28] ;  /* 0x00000a00ff017b82 */ /* 0x000e220000000800 */
[----:B------:R-:W1:Y:S01]  /*0010*/  S2R R2, SR_TID.X ;  /* 0x0000000000027919 */ /* 0x000e620000002100 */
[----:B------:R-:W-:Y:S01]  /*0020*/  ELECT P0, URZ, PT ;  /* 0x00000000003f782f */ /* 0x000fe20003800000 */
[----:B------:R-:W-:Y:S01]  /*0030*/  BSSY B0, `(.L_x_0) ;  /* 0x0000015000007945 */ /* 0x000fe20003800000 */
[--C-:B-1----:R-:W-:Y:S02]  /*0040*/  SHF.R.U32.HI R0, RZ, 0x5, R2.reuse ;  /* 0x00000005ff007819 */ /* 0x102fe40000011602 */
[----:B------:R-:W-:-:S03]  /*0050*/  SHF.R.U32.HI R3, RZ, 0x7, R2 ;  /* 0x00000007ff037819 */ /* 0x000fc60000011602 */
[----:B------:R-:W1:Y:S04]  /*0060*/  SHFL.IDX PT, R4, R0, RZ, 0x1f ;  /* 0x00001fff00047589 */ /* 0x000e6800000e0000 */
[----:B------:R-:W2:Y:S01]  /*0070*/  SHFL.IDX PT, R3, R3, RZ, 0x1f ;  /* 0x00001fff03037589 */ /* 0x000ea200000e0000 */
[----:B-1----:R-:W-:Y:S02]  /*0080*/  R2UR UR9, R4 ;  /* 0x00000000040972ca */ /* 0x002fe400000e0000 */
[----:B--2---:R-:W-:-:S11]  /*0090*/  R2UR UR5, R3 ;  /* 0x00000000030572ca */ /* 0x004fd600000e0000 */
[----:B------:R-:W-:Y:S02]  /*00a0*/  USHF.R.S32.HI UR4, URZ, 0x1f, UR9 ;  /* 0x0000001f3f047899 */ /* 0x000fe40008011409 */
[----:B------:R-:W-:Y:S02]  /*00b0*/  ISETP.NE.OR P0, PT, RZ, UR9, !P0 ;  /* 0x00000009ff007c0c */ /* 0x000fe4000c705670 */
[----:B------:R-:W-:-:S04]  /*00c0*/  ULEA.HI UR4, UR4, UR9, URZ, 0x2 ;  /* 0x0000000904047291 */ /* 0x000fc8000f8f103f */
[----:B------:R-:W-:-:S04]  /*00d0*/  ULOP3.LUT UR4, UR4, 0xfffffffc, URZ, 0xc0, !UPT ;  /* 0xfffffffc04047892 */ /* 0x000fc8000f8ec03f */
[----:B------:R-:W-:-:S03]  /*00e0*/  UIADD3 UR9, UR9, -UR4, URZ ;  /* 0x8000000409097290 */ /* 0x000fc6000fffe03f */
[----:B0-----:R-:W-:Y:S09]  /*00f0*/  @P0 BRA `(.L_x_1) ;  /* 0x0000000000200947 */ /* 0x001ff20003800000 */
[----:B------:R-:W-:Y:S02]  /*0100*/  ULDC.64 UR6, c[0x0][0x198] ;  /* 0x0000660000067ab9 */ /* 0x000fe40000000a00 */
[----:B------:R-:W-:Y:S02]  /*0110*/  UIADD3 UR10, UP0, UR6, 0xf0, URZ ;  /* 0x000000f0060a7890 */ /* 0x000fe4000ff1e03f */
[----:B------:R-:W-:Y:S02]  /*0120*/  UIADD3 UR6, UP1, UR6, 0x1f0, URZ ;  /* 0x000001f006067890 */ /* 0x000fe4000ff3e03f */
[----:B------:R-:W-:Y:S02]  /*0130*/  UIADD3.X UR11, URZ, UR7, URZ, UP0, !UPT ;  /* 0x000000073f0b7290 */ /* 0x000fe400087fe43f */
[----:B------:R-:W-:-:S07]  /*0140*/  UIADD3.X UR7, URZ, UR7, URZ, UP1, !UPT ;  /* 0x000000073f077290 */ /* 0x000fce0008ffe43f */
[----:B------:R0:W-:Y:S02]  /*0150*/  UTMACCTL.PF [UR10] ;  /* 0x000000000a0079b9 */ /* 0x0001e40008040000 */
[----:B------:R0:W-:Y:S02]  /*0160*/  UTMACCTL.PF [UR6] ;  /* 0x00000000060079b9 */ /* 0x0001e40008040000 */
[----:B0-----:R-:W-:Y:S01]  /*0170*/  NOP ;  /* 0x0000000000007918 */ /* 0x001fe20000000000 */
.L_x_1:
[----:B------:R-:W-:Y:S05]  /*0180*/  BSYNC B0 ;  /* 0x0000000000007941 */ /* 0x000fea0003800000 */
.L_x_0:
[----:B------:R-:W0:Y:S01]  /*0190*/  SHFL.IDX PT, R3, R0, RZ, 0x1f ;  /* 0x00001fff00037589 */ /* 0x000e2200000e0000 */
[----:B------:R-:W-:Y:S01]  /*01a0*/  UISETP.NE.AND UP0, UPT, UR9, 0x3, UPT ;  /* 0x000000030900788c */ /* 0x000fe2000bf05270 */
[----:B------:R-:W-:Y:S01]  /*01b0*/  ISETP.NE.AND P1, PT, RZ, UR5, PT ;  /* 0x00000005ff007c0c */ /* 0x000fe2000bf25270 */
[----:B------:R-:W-:Y:S02]  /*01c0*/  UIADD3 UR16, UR5, -0x1, URZ ;  /* 0xffffffff05107890 */ /* 0x000fe4000fffe03f */
[----:B------:R-:W-:Y:S02]  /*01d0*/  UISETP.EQ.OR UP0, UPT, UR9, URZ, !UP0 ;  /* 0x0000003f0900728c */ /* 0x000fe4000c702670 */
[----:B------:R-:W-:Y:S02]  /*01e0*/  UISETP.GE.U32.AND UP1, UPT, UR16, 0x2, UPT ;  /* 0x000000021000788c */ /* 0x000fe4000bf26070 */
[----:B------:R-:W-:-:S04]  /*01f0*/  UISETP.EQ.AND UP0, UPT, UR5, URZ, UP0 ;  /* 0x0000003f0500728c */ /* 0x000fc80008702270 */
[----:B------:R-:W-:-:S04]  /*0200*/  USEL UR38, URZ, 0x1, !UP0 ;  /* 0x000000013f267887 */ /* 0x000fc8000c000000 */
[----:B------:R-:W-:Y:S01]  /*0210*/  USEL UR38, UR38, 0x2, UP1 ;  /* 0x0000000226267887 */ /* 0x000fe20008800000 */
[----:B0-----:R-:W-:-:S13]  /*0220*/  ISETP.NE.AND P0, PT, R3, RZ, PT ;  /* 0x000000ff0300720c */ /* 0x001fda0003f05270 */
[----:B------:R-:W-:Y:S05]  /*0230*/  @P0 BRA `(.L_x_2) ;  /* 0x0000000000480947 */ /* 0x000fea0003800000 */
[----:B------:R-:W0:Y:S01]  /*0240*/  S2UR UR8, SR_CgaCtaId ;  /* 0x00000000000879c3 */ /* 0x000e220000008800 */
[----:B------:R-:W-:Y:S01]  /*0250*/  UMOV UR4, 0x400 ;  /* 0x0000040000047882 */ /* 0x000fe20000000000 */
[----:B------:R-:W-:Y:S01]  /*0260*/  UMOV UR5, 0x1 ;  /* 0x0000000100057882 */ /* 0x000fe20000000000 */
[----:B------:R-:W-:Y:S01]  /*0270*/  UMOV UR6, 0x4 ;  /* 0x0000000400067882 */ /* 0x000fe20000000000 */
[----:B------:R-:W-:Y:S01]  /*0280*/  ELECT P0, URZ, PT ;  /* 0x00000000003f782f */ /* 0x000fe20003800000 */
[----:B------:R-:W-:-:S04]  /*0290*/  UIADD3 UR6, -UR6, 0x100000, URZ ;  /* 0x0010000006067890 */ /* 0x000fc8000fffe13f */
[----:B------:R-:W-:Y:S02]  /*02a0*/  USHF.L.U32 UR7, UR6, 0xb, URZ ;  /* 0x0000000b06077899 */ /* 0x000fe4000800063f */
[----:B------:R-:W-:Y:S02]  /*02b0*/  USHF.L.U32 UR6, UR6, 0x1, URZ ;  /* 0x0000000106067899 */ /* 0x000fe4000800063f */
[----:B0-----:R-:W-:Y:S02]  /*02c0*/  ULEA UR8, UR8, UR4, 0x18 ;  /* 0x0000000408087291 */ /* 0x001fe4000f8ec03f */
[----:B------:R-:W-:-:S04]  /*02d0*/  UIADD3 UR4, -UR5, 0x100000, URZ ;  /* 0x0010000005047890 */ /* 0x000fc8000fffe13f */
[----:B------:R-:W-:Y:S02]  /*02e0*/  USHF.L.U32 UR5, UR4, 0xb, URZ ;  /* 0x0000000b04057899 */ /* 0x000fe4000800063f */
[----:B------:R-:W-:Y:S01]  /*02f0*/  USHF.L.U32 UR4, UR4, 0x1, URZ ;  /* 0x0000000104047899 */ /* 0x000fe2000800063f */
[----:B------:R-:W0:Y:S11]  /*0300*/  FENCE.VIEW.ASYNC.S ;  /* 0x00000000000073c6 */ /* 0x000e360000000000 */
[----:B0-----:R0:W1:Y:S01]  /*0310*/  SYNCS.EXCH.64 URZ, [UR8], UR4 ;  /* 0x00000004083f75b2 */ /* 0x0010620008000100 */
[----:B------:R0:W2:Y:S01]  /*0320*/  SYNCS.EXCH.64 URZ, [UR8+0x10], UR6 ;  /* 0x00001006083f75b2 */ /* 0x0000a20008000100 */
[----:B------:R0:W3:Y:S01]  /*0330*/  SYNCS.EXCH.64 URZ, [UR8+0x8], UR4 ;  /* 0x00000804083f75b2 */ /* 0x0000e20008000100 */
[----:B------:R0:W4:Y:S01]  /*0340*/  SYNCS.EXCH.64 URZ, [UR8+0x18], UR6 ;  /* 0x00001806083f75b2 */ /* 0x0001220008000100 */
[----:B------:R-:W-:Y:S01]  /*0350*/  NOP ;  /* 0x0000000000007918 */ /* 0x000fe20000000000 */
.L_x_2:
[----:B------:R-:W5:Y:S01]  /*0360*/  S2UR UR13, SR_CTAID.X ;  /* 0x00000000000d79c3 */ /* 0x000f620000002500 */
[----:B------:R-:W-:Y:S01]  /*0370*/  SHF.R.S32.HI R5, RZ, 0x1f, R2 ;  /* 0x0000001fff057819 */ /* 0x000fe20000011402 */
[----:B------:R-:W1:Y:S01]  /*0380*/  SHFL.IDX PT, R6, R0, RZ, 0x1f ;  /* 0x00001fff00067589 */ /* 0x000e6200000e0000 */
[----:B0-----:R-:W-:Y:S01]  /*0390*/  ULDC UR4, c[0x0][0x150] ;  /* 0x0000540000047ab9 */ /* 0x001fe20000000800 */
[----:B------:R-:W-:Y:S02]  /*03a0*/  ELECT P0, URZ, PT ;  /* 0x00000000003f782f */ /* 0x000fe40003800000 */
[----:B------:R-:W-:Y:S01]  /*03b0*/  LEA.HI R5, R5, R2, RZ, 0x7 ;  /* 0x0000000205057211 */ /* 0x000fe200078f38ff */
[----:B------:R-:W-:Y:S01]  /*03c0*/  ULDC UR5, c[0x0][0x154] ;  /* 0x0000550000057ab9 */ /* 0x000fe20000000800 */
[----:B------:R-:W-:Y:S01]  /*03d0*/  ULDC UR8, c[0x0][0x144] ;  /* 0x0000510000087ab9 */ /* 0x000fe20000000800 */
[----:B------:R-:W0:Y:S01]  /*03e0*/  S2UR UR10, SR_CTAID.Y ;  /* 0x00000000000a79c3 */ /* 0x000e220000002600 */
[----:B------:R-:W-:Y:S01]  /*03f0*/  LOP3.LUT R5, R5, 0xffffff80, RZ, 0xc0, !PT ;  /* 0xffffff8005057812 */ /* 0x000fe200078ec0ff */
[----:B------:R-:W-:Y:S01]  /*0400*/  NOP ;  /* 0x0000000000007918 */ /* 0x000fe20000000000 */
[----:B------:R-:W-:Y:S01]  /*0410*/  NOP ;  /* 0x0000000000007918 */ /* 0x000fe20000000000 */
[----:B------:R-:W-:Y:S01]  /*0420*/  ULDC UR11, c[0x0][0x148] ;  /* 0x00005200000b7ab9 */ /* 0x000fe20000000800 */
[----:B------:R-:W-:-:S02]  /*0430*/  IMAD.MOV.U32 R18, RZ, RZ, 0x1 ;  /* 0x00000001ff127424 */ /* 0x000fc400078e00ff */
[----:B------:R-:W-:-:S05]  /*0440*/  IMAD.IADD R5, R2, 0x1, -R5 ;  /* 0x0000000102057824 */ /* 0x000fca00078e0a05 */
[----:B------:R-:W-:Y:S02]  /*0450*/  SHF.R.S32.HI R4, RZ, 0x1f, R5 ;  /* 0x0000001fff047819 */ /* 0x000fe40000011405 */
[----:B-----5:R-:W-:Y:S02]  /*0460*/  I2FP.F32.U32 R7, UR13 ;  /* 0x0000000d00077c45 */ /* 0x020fe40008201000 */
[----:B------:R-:W-:Y:S02]  /*0470*/  LEA.HI R4, R4, R5, RZ, 0x3 ;  /* 0x0000000504047211 */ /* 0x000fe400078f18ff */
[----:B-1----:R-:W-:Y:S01]  /*0480*/  ISETP.NE.OR P0, PT, R6, RZ, !P0 ;  /* 0x000000ff0600720c */ /* 0x002fe20004705670 */
[----:B------:R-:W-:Y:S01]  /*0490*/  FMUL R8, R7, UR4 ;  /* 0x0000000407087c20 */ /* 0x000fe20008400000 */
[--C-:B------:R-:W-:Y:S02]  /*04a0*/  SHF.R.S32.HI R0, RZ, 0x3, R4.reuse ;  /* 0x00000003ff007819 */ /* 0x100fe40000011404 */
[----:B------:R-:W-:-:S02]  /*04b0*/  SHF.R.S32.HI R7, RZ, 0x1f, R4 ;  /* 0x0000001fff077819 */ /* 0x000fc40000011404 */
[----:B------:R-:W-:Y:S01]  /*04c0*/  SHF.R.S32.HI R4, RZ, 0x1f, R3 ;  /* 0x0000001fff047819 */ /* 0x000fe20000011403 */
[----:B------:R-:W1:Y:S01]  /*04d0*/  F2I.U32.TRUNC.NTZ R8, R8 ;  /* 0x0000000800087305 */ /* 0x000e62000020f000 */
[----:B------:R-:W-:Y:S02]  /*04e0*/  LEA.HI R7, R7, R0, RZ, 0x2 ;  /* 0x0000000007077211 */ /* 0x000fe400078f10ff */
[----:B------:R-:W-:Y:S02]  /*04f0*/  LEA.HI R4, R4, R3, RZ, 0x2 ;  /* 0x0000000304047211 */ /* 0x000fe400078f10ff */
[----:B------:R-:W-:Y:S01]  /*0500*/  LOP3.LUT R7, R7, 0xfffffffc, RZ, 0xc0, !PT ;  /* 0xfffffffc07077812 */ /* 0x000fe200078ec0ff */
[----:B------:R-:W-:Y:S01]  /*0510*/  VOTEU.ALL UP0, P0 ;  /* 0x00000000003f7886 */ /* 0x000fe20000000000 */
[----:B------:R-:W-:Y:S01]  /*0520*/  LOP3.LUT R4, R4, 0x3ffffffc, RZ, 0xc0, !PT ;  /* 0x3ffffffc04047812 */ /* 0x000fe200078ec0ff */
[----:B------:R-:W-:Y:S02]  /*0530*/  VOTEU.ALL UP1, P0 ;  /* 0x00000000003f7886 */ /* 0x000fe40000020000 */
[----:B------:R-:W-:Y:S01]  /*0540*/  IMAD.IADD R7, R0, 0x1, -R7 ;  /* 0x0000000100077824 */ /* 0x000fe200078e0a07 */
[----:B0-----:R-:W-:Y:S01]  /*0550*/  I2FP.F32.U32 R0, UR10 ;  /* 0x0000000a00007c45 */ /* 0x001fe20008201000 */
[----:B------:R-:W-:Y:S01]  /*0560*/  IMAD.IADD R4, R3, 0x1, -R4 ;  /* 0x0000000103047824 */ /* 0x000fe200078e0a04 */
[----:B------:R-:W0:Y:S01]  /*0570*/  @!UP0 S2UR UR7, SR_CgaCtaId ;  /* 0x00000000000789c3 */ /* 0x000e220000008800 */
[----:B------:R-:W-:Y:S01]  /*0580*/  @!UP0 UMOV UR6, 0x400 ;  /* 0x0000040000068882 */ /* 0x000fe20000000000 */
[----:B-1----:R-:W-:Y:S01]  /*0590*/  R2UR UR4, R8 ;  /* 0x00000000080472ca */ /* 0x002fe200000e0000 */
[----:B------:R-:W-:-:S02]  /*05a0*/  IMAD R4, R4, 0x4, R7 ;  /* 0x0000000404047824 */ /* 0x000fc400078e0207 */
[----:B------:R-:W-:Y:S02]  /*05b0*/  FMUL R6, R0, UR5 ;  /* 0x0000000500067c20 */ /* 0x000fe40008400000 */
[C---:B------:R-:W-:Y:S01]  /*05c0*/  IMAD.SHL.U32 R19, R4.reuse, 0x4, RZ ;  /* 0x0000000404137824 */ /* 0x040fe200078e00ff */
[----:B------:R-:W-:-:S03]  /*05d0*/  LEA.HI R0, R4, R4, RZ, 0x1 ;  /* 0x0000000404007211 */ /* 0x000fc600078f08ff */
[----:B------:R-:W1:Y:S01]  /*05e0*/  F2I.U32.TRUNC.NTZ R6, R6 ;  /* 0x0000000600067305 */ /* 0x000e62000020f000 */
[----:B------:R-:W-:Y:S02]  /*05f0*/  LOP3.LUT R3, R0, 0xfffffffe, RZ, 0xc0, !PT ;  /* 0xfffffffe00037812 */ /* 0x000fe400078ec0ff */
[C---:B------:R-:W-:Y:S01]  /*0600*/  LOP3.LUT R19, R4.reuse, 0xc, R19, 0x78, !PT ;  /* 0x0000000c04137812 */ /* 0x040fe200078e7813 */
[----:B------:R-:W-:Y:S02]  /*0610*/  UIADD3 UR4, -UR4, URZ, URZ ;  /* 0x0000003f04047290 */ /* 0x000fe4000fffe13f */
[----:B------:R-:W-:Y:S02]  /*0620*/  IMAD.IADD R3, R4, 0x1, -R3 ;  /* 0x0000000104037824 */ /* 0x000fe400078e0a03 */
[----:B------:R-:W-:-:S03]  /*0630*/  UIMAD UR8, UR8, UR4, UR13 ;  /* 0x00000004080872a4 */ /* 0x000fc6000f8e020d */
[----:B------:R-:W-:Y:S02]  /*0640*/  UMOV UR4, 0x20 ;  /* 0x0000002000047882 */ /* 0x000fe40000000000 */
[----:B------:R-:W-:-:S04]  /*0650*/  @!UP0 UIADD3 UR4, -UR4, 0x100000, URZ ;  /* 0x0010000004048890 */ /* 0x000fc8000fffe13f */
[----:B------:R-:W-:Y:S02]  /*0660*/  @!UP0 USHF.L.U32 UR5, UR4, 0xb, URZ ;  /* 0x0000000b04058899 */ /* 0x000fe4000800063f */
[----:B------:R-:W-:Y:S01]  /*0670*/  @!UP0 USHF.L.U32 UR4, UR4, 0x1, URZ ;  /* 0x0000000104048899 */ /* 0x000fe2000800063f */
[----:B------:R-:W-:Y:S01]  /*0680*/  ISETP.NE.AND P3, PT, R3, UR8, PT ;  /* 0x0000000803007c0c */ /* 0x000fe2000bf65270 */
[----:B0-----:R-:W-:Y:S01]  /*0690*/  @!UP0 ULEA UR6, UR7, UR6, 0x18 ;  /* 0x0000000607068291 */ /* 0x001fe2000f8ec03f */
[----:B------:R-:W0:Y:S01]  /*06a0*/  LDC R3, c[0x0][0x140] ;  /* 0x00005000ff037b82 */ /* 0x000e220000000800 */
[----:B-1----:R-:W-:Y:S01]  /*06b0*/  R2UR UR12, R6 ;  /* 0x00000000060c72ca */ /* 0x002fe200000e0000 */
[----:B------:R-:W-:Y:S01]  /*06c0*/  VOTEU.ALL UP0, P0 ;  /* 0x00000000003f7886 */ /* 0x000fe20000000000 */
[----:B------:R-:W-:-:S04]  /*06d0*/  LOP3.LUT P0, RZ, R5, 0x7, RZ, 0xc0, !PT ;  /* 0x0000000705ff7812 */ /* 0x000fc8000780c0ff */
[C---:B------:R-:W-:Y:S01]  /*06e0*/  ISETP.LT.U32.AND P0, PT, R19.reuse, 0x2, !P0 ;  /* 0x000000021300780c */ /* 0x040fe20004701070 */
[----:B------:R-:W1:Y:S03]  /*06f0*/  FENCE.VIEW.ASYNC.S ;  /* 0x00000000000073c6 */ /* 0x000e660000000000 */
[----:B-1----:R-:W1:Y:S01]  /*0700*/  @!UP0 SYNCS.EXCH.64 URZ, [UR6+0x30], UR4 ;  /* 0x00003004063f85b2 */ /* 0x002e620008000100 */
[----:B------:R-:W-:Y:S02]  /*0710*/  @P3 LEA.HI R0, R19, R19, RZ, 0x1 ;  /* 0x0000001313003211 */ /* 0x000fe400078f08ff */
[----:B------:R-:W-:Y:S02]  /*0720*/  UIADD3 UR12, -UR12, URZ, URZ ;  /* 0x0000003f0c0c7290 */ /* 0x000fe4000fffe13f */
[----:B------:R-:W-:Y:S02]  /*0730*/  @P3 SHF.R.S32.HI R0, RZ, 0x1, R0 ;  /* 0x00000001ff003819 */ /* 0x000fe40000011400 */
[----:B0-----:R-:W-:-:S02]  /*0740*/  ISETP.EQ.U32.AND P2, PT, R3, 0x1, PT ;  /* 0x000000010300780c */ /* 0x001fc40003f42070 */
[----:B------:R-:W-:Y:S01]  /*0750*/  SEL R3, RZ, 0x1, !P0 ;  /* 0x00000001ff037807 */ /* 0x000fe20004000000 */
[----:B------:R0:W1:Y:S01]  /*0760*/  @!UP1 SYNCS.EXCH.64 URZ, [UR6+0x38], UR4 ;  /* 0x00003804063f95b2 */ /* 0x0000620008000100 */
[----:B------:R-:W-:Y:S01]  /*0770*/  NOP ;  /* 0x0000000000007918 */ /* 0x000fe20000000000 */
[----:B0-----:R-:W-:-:S06]  /*0780*/  UIMAD UR4, UR11, UR12, UR10 ;  /* 0x0000000c0b0472a4 */ /* 0x001fcc000f8e020a */
[----:B------:R-:W-:-:S04]  /*0790*/  @P3 ISETP.NE.AND P4, PT, R0, UR4, PT ;  /* 0x0000000400003c0c */ /* 0x000fc8000bf85270 */
[----:B------:R-:W-:-:S04]  /*07a0*/  @P3 SEL R18, RZ, 0x1, P4 ;  /* 0x00000001ff123807 */ /* 0x000fc80002000000 */
[----:B------:R-:W-:Y:S01]  /*07b0*/  LOP3.LUT R18, R18, R3, RZ, 0xc0, !PT ;  /* 0x0000000312127212 */ /* 0x000fe200078ec0ff */
[----:B------:R-:W-:Y:S06]  /*07c0*/  @!P2 BRA `(.L_x_3) ;  /* 0x000000000008a947 */ /* 0x000fec0003800000 */
[----:B-1234-:R-:W-:Y:S01]  /*07d0*/  UCGABAR_ARV ;  /* 0x00000000000079c7 */ /* 0x01efe20008000000 */
[----:B------:R-:W-:Y:S05]  /*07e0*/  BRA `(.L_x_4) ;  /* 0x0000000000047947 */ /* 0x000fea0003800000 */
.L_x_3:
[----:B-1234-:R-:W-:Y:S01]  /*07f0*/  NOP ;  /* 0x0000000000007918 */ /* 0x01efe20000000000 */
.L_x_4:
[----:B------:R-:W-:Y:S01]  /*0800*/  ULDC UR4, c[0x0][0x65c] ;  /* 0x0001970000047ab9 */ /* 0x000fe20000000800 */
[----:B------:R-:W-:Y:S01]  /*0810*/  UMOV UR5, URZ ;  /* 0x0000003f00057c82 */ /* 0x000fe20008000000 */
[----:B------:R-:W-:-:S03]  /*0820*/  UISETP.NE.AND UP0, UPT, UR4, 0x1, UPT ;  /* 0x000000010400788c */ /* 0x000fc6000bf05270 */
[----:B------:R-:W-:Y:S01]  /*0830*/  UMOV UR4, UR13 ;  /* 0x0000000d00047c82 */ /* 0x000fe20008000000 */
[----:B------:R-:W-:Y:S02]  /*0840*/  UP2UR UR39, UPR, URZ, 0x1 ;  /* 0x000000013f277883 */ /* 0x000fe40008000000 */
[----:B------:R-:W-:Y:S02]  /*0850*/  PLOP3.LUT P3, PT, PT, PT, UP0, 0x80, 0x0 ;  /* 0x000000000000781c */ /* 0x000fe40003f6f008 */
[----:B------:R-:W-:Y:S02]  /*0860*/  PLOP3.LUT P4, PT, PT, PT, UP0, 0x80, 0x0 ;  /* 0x000000000000781c */ /* 0x000fe40003f8f008 */
[----:B------:R-:W-:Y:S01]  /*0870*/  PLOP3.LUT P5, PT, PT, PT, UP0, 0x80, 0x0 ;  /* 0x000000000000781c */ /* 0x000fe20003faf008 */
[----:B------:R-:W-:Y:S01]  /*0880*/  @UP0 ULDC UR14, c[0x0][0x10] ;  /* 0x00000400000e0ab9 */ /* 0x000fe20000000800 */
[----:B------:R-:W-:Y:S01]  /*0890*/  @UP0 UMOV UR6, UR10 ;  /* 0x0000000a00060c82 */ /* 0x000fe20008000000 */
[----:B------:R-:W-:Y:S01]  /*08a0*/  @UP0 UMOV UR7, URZ ;  /* 0x0000003f00070c82 */ /* 0x000fe20008000000 */
[----:B------:R-:W-:Y:S01]  /*08b0*/  PLOP3.LUT P0, PT, PT, PT, UP0, 0x80, 0x0 ;  /* 0x000000000000781c */ /* 0x000fe20003f0f008 */
[----:B------:R-:W-:-:S03]  /*08c0*/  @UP0 UIMAD.WIDE.U32 UR14, UR13, UR14, UR6 ;  /* 0x0000000e0d0e02a5 */ /* 0x000fc6000f8e0006 */
[----:B------:R-:W-:Y:S01]  /*08d0*/  @!UP0 ULDC UR7, c[0x0][0xc] ;  /* 0x0000030000078ab9 */ /* 0x000fe20000000800 */
[----:B------:R-:W-:Y:S01]  /*08e0*/  @UP0 UMOV UR6, URZ ;  /* 0x0000003f00060c82 */ /* 0x000fe20008000000 */
[----:B------:R-:W-:Y:S01]  /*08f0*/  @!UP0 UIMAD.WIDE.U32 UR4, UR10, UR7, UR4 ;  /* 0x000000070a0482a5 */ /* 0x000fe2000f8e0004 */
[----:B------:R-:W-:Y:S01]  /*0900*/  IMAD.U32 R17, RZ, RZ, UR15 ;  /* 0x0000000fff117e24 */ /* 0x000fe2000f8e00ff */
[----:B------:R-:W-:Y:S01]  /*0910*/  @UP0 UIADD3 UR6, UR15, UR6, URZ ;  /* 0x000000060f060290 */ /* 0x000fe2000fffe03f */
[----:B------:R-:W-:-:S03]  /*0920*/  IMAD.U32 R16, RZ, RZ, UR14 ;  /* 0x0000000eff107e24 */ /* 0x000fc6000f8e00ff */
[----:B------:R-:W-:Y:S02]  /*0930*/  IMAD.U32 R4, RZ, RZ, UR4 ;  /* 0x00000004ff047e24 */ /* 0x000fe4000f8e00ff */
[----:B------:R-:W-:Y:S02]  /*0940*/  IMAD.U32 R7, RZ, RZ, UR5 ;  /* 0x00000005ff077e24 */ /* 0x000fe4000f8e00ff */
[----:B------:R-:W-:Y:S02]  /*0950*/  @P3 IMAD.U32 R17, RZ, RZ, UR6 ;  /* 0x00000006ff113e24 */ /* 0x000fe4000f8e00ff */
[----:B------:R-:W-:Y:S02]  /*0960*/  IMAD.U32 R5, RZ, RZ, UR5 ;  /* 0x00000005ff057e24 */ /* 0x000fe4000f8e00ff */
[----:B------:R-:W-:Y:S02]  /*0970*/  IMAD.U32 R6, RZ, RZ, UR4 ;  /* 0x00000004ff067e24 */ /* 0x000fe4000f8e00ff */
[----:B------:R-:W-:-:S02]  /*0980*/  @!P4 IMAD.MOV.U32 R16, RZ, RZ, R4 ;  /* 0x000000ffff10c224 */ /* 0x000fc400078e0004 */
[----:B------:R-:W-:Y:S01]  /*0990*/  @!P5 IMAD.MOV.U32 R17, RZ, RZ, R7 ;  /* 0x000000ffff11d224 */ /* 0x000fe200078e0007 */
[----:B------:R-:W-:Y:S06]  /*09a0*/  @!P2 BRA `(.L_x_5) ;  /* 0x00000000000ca947 */ /* 0x000fec0003800000 */
[----:B------:R-:W-:Y:S01]  /*09b0*/  UCGABAR_WAIT ;  /* 0x0000000000007dc7 */ /* 0x000fe20008000000 */
[----:B------:R-:W-:Y:S01]  /*09c0*/  CCTL.IVALL ;  /* 0x00000000ff00798f */ /* 0x000fe20002000000 */
[----:B------:R-:W-:Y:S05]  /*09d0*/  BRA `(.L_x_6) ;  /* 0x0000000000047947 */ /* 0x000fea0003800000 */
.L_x_5:
[----:B------:R-:W-:Y:S06]  /*09e0*/  BAR.SYNC.DEFER_BLOCKING 0x0 ;  /* 0x0000000000007b1d */ /* 0x000fec0000010000 */
.L_x_6:
[----:B------:R-:W-:Y:S05]  /*09f0*/  @!P1 BRA `(.L_x_7) ;  /* 0x000000e4006c9947 */ /* 0x000fea0003800000 */
[----:B------:R-:W-:-:S06]  /*0a00*/  UISETP.GT.U32.AND UP0, UPT, UR16, 0x1, UPT ;  /* 0x000000011000788c */ /* 0x000fcc000bf04070 */
[----:B------:R-:W-:-:S13]  /*0a10*/  PLOP3.LUT P0, PT, PT, PT, UP0, 0x80, 0x0 ;  /* 0x000000000000781c */ /* 0x000fda0003f0f008 */
[----:B------:R-:W-:Y:S05]  /*0a20*/  @P0 EXIT ;  /* 0x000000000000094d */ /* 0x000fea0003800000 */
[----:B------:R-:W-:Y:S01]  /*0a30*/  ULDC.64 UR4, c[0x0][0x650] ;  /* 0x0001940000047ab9 */ /* 0x000fe20000000a00 */
[----:B------:R-:W-:Y:S01]  /*0a40*/  UMOV UR40, 0xffffffff ;  /* 0xffffffff00287882 */ /* 0x000fe20000000000 */
[----:B------:R-:W-:Y:S01]  /*0a50*/  ISETP.GE.U32.AND P0, PT, R16, UR4, PT ;  /* 0x0000000410007c0c */ /* 0x000fe2000bf06070 */
[----:B------:R-:W-:Y:S01]  /*0a60*/  UMOV UR41, 0xffffffff ;  /* 0xffffffff00297882 */ /* 0x000fe20000000000 */
[----:B------:R-:W-:Y:S01]  /*0a70*/  UMOV UR42, 0xffffffff ;  /* 0xffffffff002a7882 */ /* 0x000fe20000000000 */
[----:B------:R-:W-:Y:S02]  /*0a80*/  PRMT R0, RZ, 0x7610, R0 ;  /* 0x00007610ff007816 */ /* 0x000fe40000000000 */
[----:B------:R-:W-:-:S13]  /*0a90*/  ISETP.GE.U32.AND.EX P0, PT, R17, UR5, PT, P0 ;  /* 0x0000000511007c0c */ /* 0x000fda000bf06100 */
[----:B------:R-:W-:Y:S05]  /*0aa0*/  @P0 BRA `(.L_x_8) ;  /* 0x0000000400480947 */ /* 0x000fea0003800000 */
[----:B------:R-:W-:Y:S01]  /*0ab0*/  ULDC.64 UR16, c[0x0][0x628] ;  /* 0x00018a0000107ab9 */ /* 0x000fe20000000a00 */
[C---:B------:R-:W-:Y:S01]  /*0ac0*/  R2UR UR19, R16.reuse ;  /* 0x00000000101372ca */ /* 0x040fe200000e0000 */
[----:B------:R-:W-:Y:S01]  /*0ad0*/  ULDC UR18, c[0x0][0x630] ;  /* 0x00018c0000127ab9 */ /* 0x000fe20000000800 */
[----:B------:R-:W-:Y:S02]  /*0ae0*/  ISETP.NE.U32.AND P0, PT, RZ, UR16, PT ;  /* 0x00000010ff007c0c */ /* 0x000fe4000bf05070 */
[----:B------:R-:W-:Y:S02]  /*0af0*/  R2UR UR4, R16 ;  /* 0x00000000100472ca */ /* 0x000fe400000e0000 */
[----:B------:R-:W-:Y:S02]  /*0b00*/  ISETP.NE.AND.EX P0, PT, RZ, UR17, PT, P0 ;  /* 0x00000011ff007c0c */ /* 0x000fe4000bf05300 */
[----:B------:R-:W-:-:S11]  /*0b10*/  R2UR UR5, R17 ;  /* 0x00000000110572ca */ /* 0x000fd600000e0000 */
[----:B------:R-:W-:Y:S05]  /*0b20*/  @!P0 BRA `(.L_x_9) ;  /* 0x0000000000308947 */ /* 0x000fea0003800000 */
[----:B------:R-:W-:Y:S01]  /*0b30*/  R2UR UR4, R16 ;  /* 0x00000000100472ca */ /* 0x000fe200000e0000 */
[----:B------:R-:W-:Y:S01]  /*0b40*/  ULDC UR9, c[0x0][0x634] ;  /* 0x00018d0000097ab9 */ /* 0x000fe20000000800 */
[----:B------:R-:W-:-:S11]  /*0b50*/  R2UR UR13, R17 ;  /* 0x00000000110d72ca */ /* 0x000fd600000e0000 */
[----:B------:R-:W-:-:S04]  /*0b60*/  UIADD3 UR9, UP0, UR4, UR9, URZ ;  /* 0x0000000904097290 */ /* 0x000fc8000ff1e03f */
[----:B------:R-:W-:-:S04]  /*0b70*/  UIADD3.X UR13, URZ, UR13, URZ, UP0, !UPT ;  /* 0x0000000d3f0d7290 */ /* 0x000fc800087fe43f */
[----:B------:R-:W-:-:S04]  /*0b80*/  UIMAD.WIDE.U32 UR4, UR13, UR16, URZ ;  /* 0x000000100d0472a5 */ /* 0x000fc8000f8e003f */
[----:B------:R-:W-:Y:S02]  /*0b90*/  UIMAD.WIDE.U32 UR6, UP0, UR9, UR17, UR4 ;  /* 0x00000011090672a5 */ /* 0x000fe4000f800004 */
[----:B------:R-:W-:Y:S02]  /*0ba0*/  UIMAD.WIDE.U32 UR4, UR9, UR16, URZ ;  /* 0x00000010090472a5 */ /* 0x000fe4000f8e003f */
[----:B------:R-:W-:Y:S02]  /*0bb0*/  UIADD3.X UR15, URZ, URZ, URZ, UP0, !UPT ;  /* 0x0000003f3f0f7290 */ /* 0x000fe400087fe43f */
[----:B------:R-:W-:Y:S01]  /*0bc0*/  UIADD3 URZ, UP0, UR5, UR6, URZ ;  /* 0x00000006053f7290 */ /* 0x000fe2000ff1e03f */
[----:B------:R-:W-:-:S03]  /*0bd0*/  UMOV UR14, UR7 ;  /* 0x00000007000e7c82 */ /* 0x000fc60008000000 */
[----:B------:R-:W-:-:S12]  /*0be0*/  UIMAD.WIDE.U32.X UR4, UR13, UR17, UR14, UP0 ;  /* 0x000000110d0472a5 */ /* 0x000fd800080e040e */
.L_x_9:
[----:B------:R-:W-:Y:S01]  /*0bf0*/  USHF.R.U64 UR42, UR4, UR18, UR5 ;  /* 0x00000012042a7299 */ /* 0x000fe20008001205 */
[----:B------:R-:W-:Y:S01]  /*0c00*/  R2UR UR7, R17 ;  /* 0x00000000110772ca */ /* 0x000fe200000e0000 */
[----:B------:R-:W-:Y:S02]  /*0c10*/  USHF.R.U32.HI UR4, URZ, UR18, UR5 ;  /* 0x000000123f047299 */ /* 0x000fe40008011605 */
[----:B------:R-:W-:Y:S01]  /*0c20*/  UIADD3 UR5, UP0, URZ, -UR42, URZ ;  /* 0x8000002a3f057290 */ /* 0x000fe2000ff1e03f */
[----:B------:R-:W-:Y:S01]  /*0c30*/  ULDC.64 UR14, c[0x0][0x620] ;  /* 0x00018800000e7ab9 */ /* 0x000fe20000000a00 */
[----:B------:R-:W-:Y:S02]  /*0c40*/  UMOV UR6, UR19 ;  /* 0x0000001300067c82 */ /* 0x000fe40008000000 */
[----:B------:R-:W-:Y:S01]  /*0c50*/  UIADD3.X UR4, URZ, ~UR4, URZ, UP0, !UPT ;  /* 0x800000043f047290 */ /* 0x000fe200087fe43f */
[----:B------:R-:W-:Y:S01]  /*0c60*/  ULDC UR9, c[0x0][0x618] ;  /* 0x0001860000097ab9 */ /* 0x000fe20000000800 */
[----:B------:R-:W-:-:S02]  /*0c70*/  UIMAD UR12, UR11, UR12, UR10 ;  /* 0x0000000c0b0c72a4 */ /* 0x000fc4000f8e020a */
[----:B------:R-:W-:Y:S02]  /*0c80*/  UIMAD UR4, UR4, UR14, URZ ;  /* 0x0000000e040472a4 */ /* 0x000fe4000f8e023f */
[----:B------:R-:W-:Y:S02]  /*0c90*/  UIMAD.WIDE.U32 UR6, UR5, UR14, UR6 ;  /* 0x0000000e050672a5 */ /* 0x000fe4000f8e0006 */
[----:B------:R-:W-:Y:S01]  /*0ca0*/  UIMAD UR4, UR5, UR15, UR4 ;  /* 0x0000000f050472a4 */ /* 0x000fe2000f8e0204 */
[----:B------:R-:W-:Y:S01]  /*0cb0*/  ULDC UR10, c[0x0][0x608] ;  /* 0x00018200000a7ab9 */ /* 0x000fe20000000800 */
[----:B------:R-:W-:Y:S02]  /*0cc0*/  ULDC UR18, c[0x0][0x658] ;  /* 0x0001960000127ab9 */ /* 0x000fe40000000800 */
[----:B------:R-:W-:Y:S01]  /*0cd0*/  UIADD3 UR7, UR7, UR4, URZ ;  /* 0x0000000407077290 */ /* 0x000fe2000fffe03f */
[----:B------:R-:W-:Y:S02]  /*0ce0*/  UMOV UR11, 0xffffffff ;  /* 0xffffffff000b7882 */ /* 0x000fe40000000000 */
[----:B------:R-:W-:Y:S01]  /*0cf0*/  ULDC.64 UR4, c[0x0][0x640] ;  /* 0x0001900000047ab9 */ /* 0x000fe20000000a00 */
[----:B------:R-:W-:Y:S01]  /*0d00*/  USHF.R.U64 UR16, UR6, UR9, UR7 ;  /* 0x0000000906107299 */ /* 0x000fe20008001207 */
[----:B------:R-:W-:Y:S01]  /*0d10*/  ISETP.NE.U32.AND P0, PT, RZ, UR4, PT ;  /* 0x00000004ff007c0c */ /* 0x000fe2000bf05070 */
[----:B------:R-:W-:-:S02]  /*0d20*/  USHF.R.U32.HI UR7, URZ, UR9, UR7 ;  /* 0x000000093f077299 */ /* 0x000fc40008011607 */
[----:B------:R-:W-:Y:S01]  /*0d30*/  USHF.L.U32 UR6, UR11, UR18, URZ ;  /* 0x000000120b067299 */ /* 0x000fe2000800063f */
[----:B------:R-:W-:Y:S01]  /*0d40*/  ISETP.NE.AND.EX P0, PT, RZ, UR5, PT, P0 ;  /* 0x00000005ff007c0c */ /* 0x000fe2000bf05300 */
[----:B------:R-:W-:Y:S02]  /*0d50*/  USHF.R.U64 UR22, UR16, UR10, UR7 ;  /* 0x0000000a10167299 */ /* 0x000fe40008001207 */
[----:B------:R-:W-:Y:S02]  /*0d60*/  USHF.R.U32.HI UR7, URZ, UR10, UR7 ;  /* 0x0000000a3f077299 */ /* 0x000fe40008011607 */
[----:B------:R-:W-:Y:S02]  /*0d70*/  UISETP.NE.AND UP1, UPT, UR39, URZ, UPT ;  /* 0x0000003f2700728c */ /* 0x000fe4000bf25270 */
[----:B------:R-:W-:Y:S01]  /*0d80*/  USHF.R.U64 UR23, UR22, UR18, UR7 ;  /* 0x0000001216177299 */ /* 0x000fe20008001207 */
[----:B------:R-:W-:Y:S01]  /*0d90*/  ULDC UR17, c[0x0][0x600] ;  /* 0x0001800000117ab9 */ /* 0x000fe20000000800 */
[----:B------:R-:W-:-:S02]  /*0da0*/  ULOP3.LUT UR13, URZ, UR6, URZ, 0x33, !UPT ;  /* 0x000000063f0d7292 */ /* 0x000fc4000f8e333f */
[----:B------:R-:W-:Y:S02]  /*0db0*/  UIADD3 UR15, UR17, -0x1, URZ ;  /* 0xffffffff110f7890 */ /* 0x000fe4000fffe03f */
[----:B------:R-:W-:Y:S02]  /*0dc0*/  USEL UR12, UR8, UR12, !UP1 ;  /* 0x0000000c080c7287 */ /* 0x000fe4000c800000 */
[----:B------:R-:W-:Y:S01]  /*0dd0*/  USHF.R.U32.HI UR7, URZ, UR18, UR7 ;  /* 0x000000123f077299 */ /* 0x000fe20008011607 */
[----:B------:R-:W-:Y:S01]  /*0de0*/  ULDC UR19, c[0x0][0x648] ;  /* 0x0001920000137ab9 */ /* 0x000fe20000000800 */
[----:B------:R-:W-:Y:S01]  /*0df0*/  ULDC UR20, c[0x0][0x638] ;  /* 0x00018e0000147ab9 */ /* 0x000fe20000000800 */
[----:B------:R-:W-:Y:S01]  /*0e00*/  UMOV UR21, 0x1 ;  /* 0x0000000100157882 */ /* 0x000fe20000000000 */
[----:B------:R-:W-:Y:S01]  /*0e10*/  UMOV UR6, UR23 ;  /* 0x0000001700067c82 */ /* 0x000fe20008000000 */
[----:B------:R-:W-:Y:S07]  /*0e20*/  @!P0 BRA `(.L_x_10) ;  /* 0x0000000000308947 */ /* 0x000fee0003800000 */
[----:B------:R-:W-:Y:S02]  /*0e30*/  ULDC UR10, c[0x0][0x64c] ;  /* 0x00019300000a7ab9 */ /* 0x000fe40000000800 */
        /* <DEDUP_REMOVED lines=8> */
[----:B------:R-:W-:-:S07]  /*0ec0*/  UIMAD.WIDE.U32.X UR4, UR14, UR5, UR10, UP0 ;  /* 0x000000050e0472a5 */ /* 0x000fce00080e040a */
[----:B------:R-:W-:Y:S01]  /*0ed0*/  UMOV UR6, UR4 ;  /* 0x0000000400067c82 */ /* 0x000fe20008000000 */
[----:B------:R-:W-:-:S05]  /*0ee0*/  UMOV UR7, UR5 ;  /* 0x0000000500077c82 */ /* 0x000fca0008000000 */
.L_x_10:
[----:B------:R-:W-:Y:S01]  /*0ef0*/  USHF.R.U64 UR5, UR6, UR19, UR7 ;  /* 0x0000001306057299 */ /* 0x000fe20008001207 */
[----:B------:R-:W-:Y:S01]  /*0f00*/  MOV R0, 0x1 ;  /* 0x0000000100007802 */ /* 0x000fe20000000f00 */
[----:B------:R-:W-:Y:S02]  /*0f10*/  USHF.L.U32 UR4, UR21, UR18, URZ ;  /* 0x0000001215047299 */ /* 0x000fe4000800063f */
[----:B------:R-:W-:Y:S02]  /*0f20*/  ULOP3.LUT UR13, UR22, UR13, URZ, 0xc0, !UPT ;  /* 0x0000000d160d7292 */ /* 0x000fe4000f8ec03f */
[----:B------:R-:W-:Y:S02]  /*0f30*/  UIADD3 UR6, -UR5, URZ, URZ ;  /* 0x0000003f05067290 */ /* 0x000fe4000fffe13f */
[----:B------:R-:W-:Y:S02]  /*0f40*/  UIMAD UR13, UR4, UR5, UR13 ;  /* 0x00000005040d72a4 */ /* 0x000fe4000f8e020d */
[----:B------:R-:W-:-:S02]  /*0f50*/  ULOP3.LUT UR15, UR16, UR15, URZ, 0xc0, !UPT ;  /* 0x0000000f100f7292 */ /* 0x000fc4000f8ec03f */
[----:B------:R-:W-:Y:S01]  /*0f60*/  UIMAD UR4, UR6, UR20, UR23 ;  /* 0x00000014060472a4 */ /* 0x000fe2000f8e0217 */
[----:B------:R-:W-:Y:S01]  /*0f70*/  ULDC UR5, c[0x0][0x610] ;  /* 0x0001840000057ab9 */ /* 0x000fe20000000800 */
[----:B------:R-:W-:Y:S02]  /*0f80*/  UISETP.NE.AND UP0, UPT, UR39, URZ, UPT ;  /* 0x0000003f2700728c */ /* 0x000fe4000bf05270 */
[----:B------:R-:W-:Y:S02]  /*0f90*/  UIMAD UR12, UR13, UR5, UR12 ;  /* 0x000000050d0c72a4 */ /* 0x000fe4000f8e020c */
[----:B------:R-:W-:-:S04]  /*0fa0*/  UIMAD UR4, UR4, UR17, UR15 ;  /* 0x00000011040472a4 */ /* 0x000fc8000f8e020f */
[----:B------:R-:W-:Y:S02]  /*0fb0*/  USEL UR41, UR4, UR12, !UP0 ;  /* 0x0000000c04297287 */ /* 0x000fe4000c000000 */
[----:B------:R-:W-:-:S12]  /*0fc0*/  USEL UR40, UR12, UR4, !UP0 ;  /* 0x000000040c287287 */ /* 0x000fd8000c000000 */
.L_x_8:
[----:B------:R-:W-:-:S08]  /*0fd0*/  NOP ;  /* 0x0000000000007918 */ /* 0x000fd00000000000 */
[----:B------:R-:W0:Y:S02]  /*0fe0*/  USETMAXREG.TRY_ALLOC.CTAPOOL UP0, 0xe8 ;  /* 0x000000e8000079c8 */ /* 0x000e240008000600 */
[----:B0-----:R-:W-:-:S13]  /*0ff0*/  PLOP3.LUT P0, PT, PT, PT, UP0, 0x80, 0x0 ;  /* 0x000000000000781c */ /* 0x001fda0003f0f008 */
[----:B------:R-:W-:Y:S05]  /*1000*/  @!P0 BRA `(.L_x_8) ;  /* 0xfffffffc00f08947 */ /* 0x000fea000383ffff */
[----:B------:R-:W-:Y:S01]  /*1010*/  ULDC.64 UR4, c[0x0][0x598] ;  /* 0x0001660000047ab9 */ /* 0x000fe20000000a00 */
[----:B------:R-:W-:Y:S01]  /*1020*/  ULDC.64 UR44, c[0x0][0x208] ;  /* 0x00008200002c7ab9 */ /* 0x000fe20000000a00 */
[----:B------:R-:W-:-:S04]  /*1030*/  ISETP.NE.U32.AND P0, PT, RZ, UR4, PT ;  /* 0x00000004ff007c0c */ /* 0x000fc8000bf05070 */
[----:B------:R-:W-:-:S13]  /*1040*/  ISETP.NE.AND.EX P0, PT, RZ, UR5, PT, P0 ;  /* 0x00000005ff007c0c */ /* 0x000fda000bf05300 */
[----:B------:R-:W-:Y:S05]  /*1050*/  @!P0 BRA `(.L_x_11) ;  /* 0x00000000001c8947 */ /* 0x000fea0003800000 */
[----:B------:R-:W0:Y:S02]  /*1060*/  LDC.64 R4, c[0x0][0x598] ;  /* 0x00016600ff047b82 */ /* 0x000e240000000a00 */
[----:B0-----:R-:W2:Y:S02]  /*1070*/  LDG.E.64 R4, desc[UR44][R4.64] ;  /* 0x0000002c04047981 */ /* 0x001ea4000c1e1b00 */
[----:B--2---:R-:W-:-:S04]  /*1080*/  ISETP.NE.U32.AND P0, PT, R4, RZ, PT ;  /* 0x000000ff0400720c */ /* 0x004fc80003f05070 */
[----:B------:R-:W-:-:S13]  /*1090*/  ISETP.NE.AND.EX P0, PT, R5, RZ, PT, P0 ;  /* 0x000000ff0500720c */ /* 0x000fda0003f05300 */
[----:B------:R-:W-:Y:S05]  /*10a0*/  @!P0 BRA `(.L_x_11) ;  /* 0x0000000000088947 */ /* 0x000fea0003800000 */
[----:B------:R0:W5:Y:S01]  /*10b0*/  LD.E R23, desc[UR44][R4.64] ;  /* 0x0000002c04177980 */ /* 0x000162000c101900 */
[----:B------:R-:W-:Y:S05]  /*10c0*/  BRA `(.L_x_12) ;  /* 0x0000000000247947 */ /* 0x000fea0003800000 */
.L_x_11:
[----:B------:R-:W-:Y:S02]  /*10d0*/  ULDC.64 UR4, c[0x0][0x588] ;  /* 0x0001620000047ab9 */ /* 0x000fe40000000a00 */
[----:B------:R-:W-:-:S04]  /*10e0*/  ISETP.NE.U32.AND P0, PT, RZ, UR4, PT ;  /* 0x00000004ff007c0c */ /* 0x000fc8000bf05070 */
[----:B------:R-:W-:-:S13]  /*10f0*/  ISETP.NE.AND.EX P0, PT, RZ, UR5, PT, P0 ;  /* 0x00000005ff007c0c */ /* 0x000fda000bf05300 */
[----:B------:R-:W-:Y:S05]  /*1100*/  @!P0 BRA `(.L_x_13) ;  /* 0x00000000000c8947 */ /* 0x000fea0003800000 */
[----:B------:R-:W0:Y:S02]  /*1110*/  LDC.64 R4, c[0x0][0x588] ;  /* 0x00016200ff047b82 */ /* 0x000e240000000a00 */
[----:B0-----:R1:W5:Y:S01]  /*1120*/  LDG.E R23, desc[UR44][R4.64] ;  /* 0x0000002c04177981 */ /* 0x001362000c1e1900 */
[----:B------:R-:W-:Y:S05]  /*1130*/  BRA `(.L_x_12) ;  /* 0x0000000000087947 */ /* 0x000fea0003800000 */
.L_x_13:
[----:B------:R-:W-:Y:S02]  /*1140*/  ULDC UR4, c[0x0][0x580] ;  /* 0x0001600000047ab9 */ /* 0x000fe40000000800 */
[----:B------:R-:W-:-:S07]  /*1150*/  IMAD.U32 R23, RZ, RZ, UR4 ;  /* 0x00000004ff177e24 */ /* 0x000fce000f8e00ff */
.L_x_12:
[----:B------:R-:W-:Y:S02]  /*1160*/  ULDC.64 UR4, c[0x0][0x5a0] ;  /* 0x0001680000047ab9 */ /* 0x000fe40000000a00 */
[----:B------:R-:W-:-:S04]  /*1170*/  ISETP.NE.U32.AND P0, PT, RZ, UR4, PT ;  /* 0x00000004ff007c0c */ /* 0x000fc8000bf05070 */
[----:B------:R-:W-:-:S13]  /*1180*/  ISETP.NE.AND.EX P0, PT, RZ, UR5, PT, P0 ;  /* 0x00000005ff007c0c */ /* 0x000fda000bf05300 */
[----:B------:R-:W-:Y:S05]  /*1190*/  @!P0 BRA `(.L_x_14) ;  /* 0x00000000001c8947 */ /* 0x000fea0003800000 */
[----:B01----:R-:W0:Y:S02]  /*11a0*/  LDC.64 R4, c[0x0][0x5a0] ;  /* 0x00016800ff047b82 */ /* 0x003e240000000a00 */
[----:B0-----:R-:W2:Y:S02]  /*11b0*/  LDG.E.64 R4, desc[UR44][R4.64] ;  /* 0x0000002c04047981 */ /* 0x001ea4000c1e1b00 */
[----:B--2---:R-:W-:-:S04]  /*11c0*/  ISETP.NE.U32.AND P0, PT, R4, RZ, PT ;  /* 0x000000ff0400720c */ /* 0x004fc80003f05070 */
[----:B------:R-:W-:-:S13]  /*11d0*/  ISETP.NE.AND.EX P0, PT, R5, RZ, PT, P0 ;  /* 0x000000ff0500720c */ /* 0x000fda0003f05300 */
[----:B------:R-:W-:Y:S05]  /*11e0*/  @!P0 BRA `(.L_x_14) ;  /* 0x0000000000088947 */ /* 0x000fea0003800000 */
[----:B------:R0:W5:Y:S01]  /*11f0*/  LD.E R22, desc[UR44][R4.64] ;  /* 0x0000002c04167980 */ /* 0x000162000c101900 */
[----:B------:R-:W-:Y:S05]  /*1200*/  BRA `(.L_x_15) ;  /* 0x0000000000247947 */ /* 0x000fea0003800000 */
.L_x_14:
[----:B------:R-:W-:Y:S02]  /*1210*/  ULDC.64 UR4, c[0x0][0x590] ;  /* 0x0001640000047ab9 */ /* 0x000fe40000000a00 */
[----:B------:R-:W-:-:S04]  /*1220*/  ISETP.NE.U32.AND P0, PT, RZ, UR4, PT ;  /* 0x00000004ff007c0c */ /* 0x000fc8000bf05070 */
[----:B------:R-:W-:-:S13]  /*1230*/  ISETP.NE.AND.EX P0, PT, RZ, UR5, PT, P0 ;  /* 0x00000005ff007c0c */ /* 0x000fda000bf05300 */
[----:B------:R-:W-:Y:S05]  /*1240*/  @!P0 BRA `(.L_x_16) ;  /* 0x00000000000c8947 */ /* 0x000fea0003800000 */
[----:B01----:R-:W0:Y:S02]  /*1250*/  LDC.64 R4, c[0x0][0x590] ;  /* 0x00016400ff047b82 */ /* 0x003e240000000a00 */
[----:B0-----:R1:W5:Y:S01]  /*1260*/  LDG.E R22, desc[UR44][R4.64] ;  /* 0x0000002c04167981 */ /* 0x001362000c1e1900 */
[----:B------:R-:W-:Y:S05]  /*1270*/  BRA `(.L_x_15) ;  /* 0x0000000000087947 */ /* 0x000fea0003800000 */
.L_x_16:
[----:B------:R-:W-:Y:S02]  /*1280*/  ULDC UR4, c[0x0][0x584] ;  /* 0x0001610000047ab9 */ /* 0x000fe40000000800 */
[----:B------:R-:W-:-:S07]  /*1290*/  IMAD.U32 R22, RZ, RZ, UR4 ;  /* 0x00000004ff167e24 */ /* 0x000fce000f8e00ff */
.L_x_15:
[----:B------:R-:W-:-:S13]  /*12a0*/  LOP3.LUT P0, RZ, R0, 0xff, RZ, 0xc0, !PT ;  /* 0x000000ff00ff7812 */ /* 0x000fda000780c0ff */
[----:B------:R-:W-:Y:S05]  /*12b0*/  @!P0 EXIT ;  /* 0x000000000000894d */ /* 0x000fea0003800000 */
[----:B------:R-:W-:Y:S01]  /*12c0*/  ULDC UR4, c[0x0][0x28c] ;  /* 0x0000a30000047ab9 */ /* 0x000fe20000000800 */
[----:B------:R-:W-:Y:S01]  /*12d0*/  UMOV UR36, URZ ;  /* 0x0000003f00247c82 */ /* 0x000fe20008000000 */
[----:B------:R-:W-:Y:S01]  /*12e0*/  UIADD3 UR4, UR4, 0x7f, URZ ;  /* 0x0000007f04047890 */ /* 0x000fe2000fffe03f */
[----:B------:R-:W-:-:S03]  /*12f0*/  UMOV UR37, URZ ;  /* 0x0000003f00257c82 */ /* 0x000fc60008000000 */
[----:B------:R-:W-:-:S04]  /*1300*/  USHF.R.S32.HI UR5, URZ, 0x1f, UR4 ;  /* 0x0000001f3f057899 */ /* 0x000fc80008011404 */
[----:B------:R-:W-:-:S04]  /*1310*/  ULEA.HI UR5, UR5, UR4, URZ, 0x7 ;  /* 0x0000000405057291 */ /* 0x000fc8000f8f383f */
[----:B------:R-:W-:-:S12]  /*1320*/  USHF.R.S32.HI UR43, URZ, 0x7, UR5 ;  /* 0x000000073f2b7899 */ /* 0x000fd80008011405 */
.L_x_418:
[----:B------:R-:W-:Y:S01]  /*1330*/  LOP3.LUT R0, R2, 0x80, RZ, 0xc0, !PT ;  /* 0x0000008002007812 */ /* 0x000fe200078ec0ff */
[----:B--2---:R-:W2:Y:S01]  /*1340*/  S2UR UR7, SR_CgaCtaId ;  /* 0x00000000000779c3 */ /* 0x004ea20000008800 */
[----:B------:R-:W-:Y:S02]  /*1350*/  UMOV UR6, 0x400 ;  /* 0x0000040000067882 */ /* 0x000fe40000000000 */
[----:B------:R-:W-:-:S06]  /*1360*/  SHF.R.U32.HI R0, RZ, 0x7, R0 ;  /* 0x00000007ff007819 */ /* 0x000fcc0000011600 */
[----:B---3--:R-:W3:Y:S01]  /*1370*/  SHFL.IDX PT, R0, R0, RZ, 0x1f ;  /* 0x00001fff00007589 */ /* 0x008ee200000e0000 */
[----:B--2---:R-:W-:Y:S01]  /*1380*/  ULEA UR6, UR7, UR6, 0x18 ;  /* 0x0000000607067291 */ /* 0x004fe2000f8ec03f */
[----:B---3--:R-:W-:-:S13]  /*1390*/  R2UR UR4, R0 ;  /* 0x00000000000472ca */ /* 0x008fda00000e0000 */
[----:B------:R-:W-:-:S04]  /*13a0*/  ULEA.HI UR5, UR4, UR4, URZ, 0x1 ;  /* 0x0000000404057291 */ /* 0x000fc8000f8f083f */
[----:B------:R-:W-:-:S04]  /*13b0*/  ULOP3.LUT UR5, UR5, 0x7fffe, URZ, 0xc0, !UPT ;  /* 0x0007fffe05057892 */ /* 0x000fc8000f8ec03f */
[----:B------:R-:W-:-:S03]  /*13c0*/  UIADD3 UR5, UR4, -UR5, URZ ;  /* 0x8000000504057290 */ /* 0x000fc6000fffe03f */
[----:B------:R-:W-:Y:S01]  /*13d0*/  ULDC UR4, c[0x0][0x28c] ;  /* 0x0000a30000047ab9 */ /* 0x000fe20000000800 */
[----:B------:R-:W-:Y:S01]  /*13e0*/  ULEA UR5, UR5, UR6, 0xd ;  /* 0x0000000605057291 */ /* 0x000fe2000f8e683f */
[----:B------:R-:W-:-:S03]  /*13f0*/  ISETP.LT.AND P0, PT, RZ, UR4, PT ;  /* 0x00000004ff007c0c */ /* 0x000fc6000bf01270 */
[----:B------:R-:W-:-:S04]  /*1400*/  UIADD3 UR5, UR5, 0x100, URZ ;  /* 0x0000010005057890 */ /* 0x000fc8000fffe03f */
[----:B------:R-:W-:-:S04]  /*1410*/  USHF.R.U32.HI UR5, URZ, 0x4, UR5 ;  /* 0x000000043f057899 */ /* 0x000fc80008011605 */
[----:B------:R-:W-:Y:S02]  /*1420*/  ULOP3.LUT UR46, UR5, 0x3fff, URZ, 0xc0, !UPT ;  /* 0x00003fff052e7892 */ /* 0x000fe4000f8ec03f */
[----:B-1--45:R-:W-:Y:S10]  /*1430*/  @P0 BRA `(.L_x_17) ;  /* 0x0000000000400947 */ /* 0x032ff40003800000 */
[----:B------:R-:W-:Y:S01]  /*1440*/  MOV R0, 0x0 ;  /* 0x0000000000007802 */ /* 0x000fe20000000f00 */
[----:B------:R-:W-:Y:S01]  /*1450*/  ULDC.64 UR4, c[0x4][0x68] ;  /* 0x01001a0000047ab9 */ /* 0x000fe20000000a00 */
[----:B------:R-:W-:Y:S01]  /*1460*/  ULDC.64 UR6, c[0x4][0x8] ;  /* 0x0100020000067ab9 */ /* 0x000fe20000000a00 */
[----:B01----:R-:W-:Y:S01]  /*1470*/  IMAD.U32 R4, RZ, RZ, UR4 ;  /* 0x00000004ff047e24 */ /* 0x003fe2000f8e00ff */
[----:B------:R0:W1:Y:S01]  /*1480*/  LDC.64 R14, c[0x4][R0] ;  /* 0x01000000000e7b82 */ /* 0x0000620000000a00 */
[----:B------:R-:W-:Y:S01]  /*1490*/  IMAD.U32 R5, RZ, RZ, UR5 ;  /* 0x00000005ff057e24 */ /* 0x000fe2000f8e00ff */
[----:B------:R-:W-:Y:S01]  /*14a0*/  ULDC.64 UR4, c[0x4][0x70] ;  /* 0x01001c0000047ab9 */ /* 0x000fe20000000a00 */
[----:B------:R-:W-:Y:S02]  /*14b0*/  IMAD.U32 R10, RZ, RZ, UR6 ;  /* 0x00000006ff0a7e24 */ /* 0x000fe4000f8e00ff */
[----:B------:R-:W-:Y:S02]  /*14c0*/  IMAD.U32 R6, RZ, RZ, UR4 ;  /* 0x00000004ff067e24 */ /* 0x000fe4000f8e00ff */
[----:B------:R-:W-:-:S02]  /*14d0*/  IMAD.U32 R7, RZ, RZ, UR5 ;  /* 0x00000005ff077e24 */ /* 0x000fc4000f8e00ff */
[----:B------:R-:W-:Y:S02]  /*14e0*/  IMAD.U32 R11, RZ, RZ, UR7 ;  /* 0x00000007ff0b7e24 */ /* 0x000fe4000f8e00ff */
[----:B------:R-:W-:Y:S02]  /*14f0*/  IMAD.MOV.U32 R8, RZ, RZ, 0x1e1 ;  /* 0x000001e1ff087424 */ /* 0x000fe400078e00ff */
[----:B------:R-:W-:Y:S02]  /*1500*/  IMAD.MOV.U32 R12, RZ, RZ, 0x1 ;  /* 0x00000001ff0c7424 */ /* 0x000fe400078e00ff */
[----:B0-----:R-:W-:-:S07]  /*1510*/  IMAD.MOV.U32 R13, RZ, RZ, RZ ;  /* 0x000000ffff0d7224 */ /* 0x001fce00078e00ff */
[----:B------:R-:W-:-:S07]  /*1520*/  LEPC R20, `(.L_x_17) ;  /* 0x000000001014794e */ /* 0x000fce0000000000 */
[----:B-1---5:R-:W-:Y:S05]  /*1530*/  CALL.ABS.NOINC R14 ;  /* 0x000000000e007343 */ /* 0x022fea0003c00000 */
.L_x_17:
[----:B------:R-:W-:-:S06]  /*1540*/  ULOP3.LUT UR4, UR38, 0x1, URZ, 0xfc, !UPT ;  /* 0x0000000126047892 */ /* 0x000fcc000f8efc3f */
[----:B------:R-:W-:-:S05]  /*1550*/  IMAD.U32 R0, RZ, RZ, UR4 ;  /* 0x00000004ff007e24 */ /* 0x000fca000f8e00ff */
[----:B------:R-:W-:-:S13]  /*1560*/  ISETP.NE.AND P0, PT, R0, 0x3, PT ;  /* 0x000000030000780c */ /* 0x000fda0003f05270 */
[----:B------:R-:W-:Y:S05]  /*1570*/  @!P0 BRA `(.L_x_18) ;  /* 0x0000000000048947 */ /* 0x000fea0003800000 */
[----:B------:R-:W-:Y:S01]  /*1580*/  BPT.TRAP 0x1 ;  /* 0x000000040000795c */ /* 0x000fe20000300000 */
.L_x_18:
[----:B------:R-:W2:Y:S01]  /*1590*/  S2UR UR5, SR_CgaCtaId ;  /* 0x00000000000579c3 */ /* 0x000ea20000008800 */
[----:B------:R-:W-:Y:S01]  /*15a0*/  UMOV UR4, 0x400 ;  /* 0x0000040000047882 */ /* 0x000fe20000000000 */
[----:B------:R-:W-:Y:S02]  /*15b0*/  IMAD.U32 R0, RZ, RZ, UR36 ;  /* 0x00000024ff007e24 */ /* 0x000fe4000f8e00ff */
[----:B01----:R-:W-:-:S03]  /*15c0*/  IMAD.U32 R4, RZ, RZ, UR37 ;  /* 0x00000025ff047e24 */ /* 0x003fc6000f8e00ff */
[----:B------:R-:W-:Y:S01]  /*15d0*/  SHF.L.U32 R0, R0, 0x1f, RZ ;  /* 0x0000001f00007819 */ /* 0x000fe200000006ff */
[----:B--2---:R-:W-:-:S06]  /*15e0*/  ULEA UR4, UR5, UR4, 0x18 ;  /* 0x0000000405047291 */ /* 0x004fcc000f8ec03f */
[----:B------:R-:W-:-:S04]  /*15f0*/  IMAD.U32 R5, RZ, RZ, UR4 ;  /* 0x00000004ff057e24 */ /* 0x000fc8000f8e00ff */
[----:B------:R-:W-:-:S04]  /*1600*/  IMAD R3, R4, 0x8, R5 ;  /* 0x0000000804037824 */ /* 0x000fc800078e0205 */
[----:B------:R0:W1:Y:S01]  /*1610*/  SYNCS.PHASECHK.TRANS64.TRYWAIT P1, [R3+URZ], R0 ;  /* 0x00000000030075a7 */ /* 0x000062000802017f */
[----:B------:R-:W-:Y:S05]  /*1620*/  @!P0 BRA `(.L_x_19) ;  /* 0x0000000000048947 */ /* 0x000fea0003800000 */
[----:B------:R-:W-:Y:S01]  /*1630*/  BPT.TRAP 0x1 ;  /* 0x000000040000795c */ /* 0x000fe20000300000 */
.L_x_19:
[----:B-1----:R-:W-:Y:S05]  /*1640*/  @P1 BRA `(.L_x_20) ;  /* 0x0000000000081947 */ /* 0x002fea0003800000 */
[----:B------:R-:W1:Y:S02]  /*1650*/  SYNCS.PHASECHK.TRANS64.TRYWAIT P1, [R3+URZ], R0 ;  /* 0x00000000030075a7 */ /* 0x000e64000802017f */
[----:B-1----:R-:W-:Y:S05]  /*1660*/  @!P1 BRA `(.L_x_21) ;  /* 0x000000ec00e09947 */ /* 0x002fea0003800000 */
.L_x_20:
[----:B------:R-:W-:-:S04]  /*1670*/  UISETP.LT.AND UP0, UPT, UR43, 0x1, UPT ;  /* 0x000000012b00788c */ /* 0x000fc8000bf01270 */
[----:B------:R-:W-:-:S06]  /*1680*/  USEL UR4, UR43, 0x1, UP0 ;  /* 0x000000012b047887 */ /* 0x000fcc0008000000 */
[----:B01----:R-:W-:Y:S01]  /*1690*/  MOV R0, UR4 ;  /* 0x0000000400007c02 */ /* 0x003fe20008000f00 */
[----:B------:R-:W-:Y:S05]  /*16a0*/  WARPSYNC.ALL ;  /* 0x0000000000007948 */ /* 0x000fea0003800000 */
[----:B------:R-:W-:-:S04]  /*16b0*/  IADD3 R0, -R0, UR43, RZ ;  /* 0x0000002b00007c10 */ /* 0x000fc8000fffe1ff */
[----:B------:R-:W-:Y:S02]  /*16c0*/  ISETP.GE.AND P1, PT, R0, 0x1, PT ;  /* 0x000000010000780c */ /* 0x000fe40003f26270 */
[----:B------:R-:W-:Y:S01]  /*16d0*/  R2UR UR4, R5 ;  /* 0x00000000050472ca */ /* 0x000fe200000e0000 */
[----:B------:R-:W-:Y:S01]  /*16e0*/  WARPGROUP.ARRIVE ;  /* 0x00000000000079c5 */ /* 0x000fe20000000000 */
[----:B------:R-:W-:Y:S01]  /*16f0*/  UMOV UR9, 0x40000040 ;  /* 0x4000004000097882 */ /* 0x000fe20000000000 */
[----:B------:R-:W-:Y:S01]  /*1700*/  UMOV UR11, 0x40000040 ;  /* 0x40000040000b7882 */ /* 0x000fe20000000000 */
[----:B------:R-:W-:Y:S01]  /*1710*/  UMOV UR13, 0x40000040 ;  /* 0x40000040000d7882 */ /* 0x000fe20000000000 */
[----:B------:R-:W-:-:S08]  /*1720*/  UMOV UR15, UR11 ;  /* 0x0000000b000f7c82 */ /* 0x000fd00008000000 */
[----:B------:R-:W-:-:S04]  /*1730*/  UIADD3 UR4, UR4, 0x20100, URZ ;  /* 0x0002010004047890 */ /* 0x000fc8000fffe03f */
[----:B------:R-:W-:-:S04]  /*1740*/  USHF.R.U32.HI UR4, URZ, 0x4, UR4 ;  /* 0x000000043f047899 */ /* 0x000fc80008011604 */
[----:B------:R-:W-:Y:S02]  /*1750*/  ULOP3.LUT UR5, UR4, 0x3fff, URZ, 0xc0, !UPT ;  /* 0x00003fff04057892 */ /* 0x000fe4000f8ec03f */
[----:B------:R-:W-:Y:S02]  /*1760*/  ULOP3.LUT UR4, UR46, 0x10000, URZ, 0xfc, !UPT ;  /* 0x000100002e047892 */ /* 0x000fe4000f8efc3f */
[----:B------:R-:W-:Y:S02]  /*1770*/  ULOP3.LUT UR5, UR5, 0x10000, URZ, 0xfc, !UPT ;  /* 0x0001000005057892 */ /* 0x000fe4000f8efc3f */
[----:B------:R-:W-:Y:S02]  /*1780*/  ULEA UR8, UR37, UR4, 0xc ;  /* 0x0000000425087291 */ /* 0x000fe4000f8e603f */
[----:B------:R-:W-:Y:S02]  /*1790*/  UIMAD UR6, UR37, 0xc00, UR5 ;  /* 0x00000c00250678a4 */ /* 0x000fe4000f8e0205 */
[----:B------:R-:W-:-:S05]  /*17a0*/  UIADD3 UR12, UR8, 0x400, URZ ;  /* 0x00000400080c7890 */ /* 0x000fca000fffe03f */
[----:B------:R-:W-:Y:S02]  /*17b0*/  UMOV UR10, UR6 ;  /* 0x00000006000a7c82 */ /* 0x000fe40008000000 */
[----:B------:R-:W-:Y:S01]  /*17c0*/  HGMMA.64x192x16.F32.BF16 R120, gdesc[UR8], RZ, !UPT, gsb0 ;  /* 0x02e00000087879f0 */ /* 0x000fe2000c0018ff */
[----:B------:R-:W-:Y:S02]  /*17d0*/  UMOV UR14, UR10 ;  /* 0x0000000a000e7c82 */ /* 0x000fe40008000000 */
[----:B------:R-:W-:Y:S02]  /*17e0*/  WARPGROUP.DEPBAR.LE gsb0, 0x0 ;  /* 0x00008000000079c5 */ /* 0x000fe40000010000 */
[----:B------:R-:W-:-:S15]  /*17f0*/  WARPGROUP.ARRIVE ;  /* 0x00000000000079c5 */ /* 0x000fde0000000000 */
[----:B------:R-:W-:Y:S01]  /*1800*/  HGMMA.64x192x16.F32.BF16 R24, gdesc[UR12], RZ, !UPT, gsb0 ;  /* 0x02e000000c1879f0 */ /* 0x000fe2000c0018ff */
[----:B------:R-:W-:Y:S02]  /*1810*/  UIADD3 UR12, UR8, 0x2, URZ ;  /* 0x00000002080c7890 */ /* 0x000fe4000fffe03f */
[----:B------:R-:W-:Y:S01]  /*1820*/  UIADD3 UR14, UR6, 0x2, URZ ;  /* 0x00000002060e7890 */ /* 0x000fe2000fffe03f */
[----:B------:R-:W-:Y:S01]  /*1830*/  UMOV UR13, 0x40000040 ;  /* 0x40000040000d7882 */ /* 0x000fe20000000000 */
[----:B------:R-:W-:Y:S01]  /*1840*/  UMOV UR15, 0x40000040 ;  /* 0x40000040000f7882 */ /* 0x000fe20000000000 */
[----:B------:R-:W-:Y:S02]  /*1850*/  WARPGROUP.DEPBAR.LE gsb0, 0x0 ;  /* 0x00008000000079c5 */ /* 0x000fe40000010000 */
[----:B------:R-:W-:-:S12]  /*1860*/  WARPGROUP.ARRIVE ;  /* 0x00000000000079c5 */ /* 0x000fd80000000000 */
[----:B------:R-:W-:Y:S01]  /*1870*/  HGMMA.64x192x16.F32.BF16 R120, gdesc[UR12], R120, gsb0 ;  /* 0x02e000000c7879f0 */ /* 0x000fe20008001878 */
[----:B------:R-:W-:Y:S01]  /*1880*/  UIADD3 UR12, UR8, 0x402, URZ ;  /* 0x00000402080c7890 */ /* 0x000fe2000fffe03f */
[----:B------:R-:W-:Y:S01]  /*1890*/  UMOV UR13, 0x40000040 ;  /* 0x40000040000d7882 */ /* 0x000fe20000000000 */
[----:B------:R-:W-:Y:S02]  /*18a0*/  WARPGROUP.DEPBAR.LE gsb0, 0x0 ;  /* 0x00008000000079c5 */ /* 0x000fe40000010000 */
[----:B------:R-:W-:-:S15]  /*18b0*/  WARPGROUP.ARRIVE ;  /* 0x00000000000079c5 */ /* 0x000fde0000000000 */
[----:B------:R-:W-:Y:S01]  /*18c0*/  HGMMA.64x192x16.F32.BF16 R24, gdesc[UR12], R24, gsb0 ;  /* 0x02e000000c1879f0 */ /* 0x000fe20008001818 */
        /* <DEDUP_REMOVED lines=71> */
[----:B------:R-:W-:Y:S03]  /*1d40*/  HGMMA.64x192x16.F32.BF16 R24, gdesc[UR12], R24, gsb0 ;  /* 0x02e000000c1879f0 */ /* 0x000fe60008001818 */
[----:B------:R-:W-:Y:S02]  /*1d50*/  WARPGROUP.DEPBAR.LE gsb0, 0x0 ;  /* 0x00008000000079c5 */ /* 0x000fe40000010000 */
[----:B------:R-:W-:Y:S05]  /*1d60*/  @!P1 BRA `(.L_x_22) ;  /* 0x0000000800489947 */ /* 0x000fea0003800000 */
[----:B------:R-:W-:Y:S01]  /*1d70*/  UIADD3 UR6, UR37, 0x1, URZ ;  /* 0x0000000125067890 */ /* 0x000fe2000fffe03f */
[----:B------:R-:W-:Y:S01]  /*1d80*/  R2UR UR9, R0 ;  /* 0x00000000000972ca */ /* 0x000fe200000e0000 */
[----:B------:R-:W-:Y:S02]  /*1d90*/  UMOV UR8, UR37 ;  /* 0x0000002500087c82 */ /* 0x000fe40008000000 */
[----:B------:R-:W-:-:S04]  /*1da0*/  UISETP.NE.AND UP0, UPT, UR6, 0x2, UPT ;  /* 0x000000020600788c */ /* 0x000fc8000bf05270 */
[----:B------:R-:W-:Y:S02]  /*1db0*/  USEL UR7, URZ, 0x1, UP0 ;  /* 0x000000013f077887 */ /* 0x000fe40008000000 */
[----:B------:R-:W-:Y:S02]  /*1dc0*/  USEL UR6, UR6, URZ, UP0 ;  /* 0x0000003f06067287 */ /* 0x000fe40008000000 */
[----:B------:R-:W-:-:S12]  /*1dd0*/  ULOP3.LUT UR7, UR36, UR7, URZ, 0x3c, !UPT ;  /* 0x0000000724077292 */ /* 0x000fd8000f8e3c3f */
.L_x_29:
[----:B------:R-:W-:Y:S05]  /*1de0*/  @!P0 BRA `(.L_x_23) ;  /* 0x0000000000048947 */ /* 0x000fea0003800000 */
[----:B------:R-:W-:Y:S01]  /*1df0*/  BPT.TRAP 0x1 ;  /* 0x000000040000795c */ /* 0x000fe20000300000 */
.L_x_23:
[----:B------:R-:W0:Y:S01]  /*1e00*/  S2UR UR11, SR_CgaCtaId ;  /* 0x00000000000b79c3 */ /* 0x000e220000008800 */
[----:B------:R-:W-:Y:S01]  /*1e10*/  UMOV UR10, 0x400 ;  /* 0x00000400000a7882 */ /* 0x000fe20000000000 */
[----:B------:R-:W-:Y:S02]  /*1e20*/  IMAD.U32 R0, RZ, RZ, UR7 ;  /* 0x00000007ff007e24 */ /* 0x000fe4000f8e00ff */
[----:B------:R-:W-:-:S03]  /*1e30*/  IMAD.U32 R4, RZ, RZ, UR6 ;  /* 0x00000006ff047e24 */ /* 0x000fc6000f8e00ff */
[----:B------:R-:W-:Y:S01]  /*1e40*/  SHF.L.U32 R0, R0, 0x1f, RZ ;  /* 0x0000001f00007819 */ /* 0x000fe200000006ff */
[----:B0-----:R-:W-:-:S06]  /*1e50*/  ULEA UR10, UR11, UR10, 0x18 ;  /* 0x0000000a0b0a7291 */ /* 0x001fcc000f8ec03f */
[----:B------:R-:W-:-:S04]  /*1e60*/  IMAD.U32 R5, RZ, RZ, UR10 ;  /* 0x0000000aff057e24 */ /* 0x000fc8000f8e00ff */
[----:B------:R-:W-:-:S04]  /*1e70*/  IMAD R3, R4, 0x8, R5 ;  /* 0x0000000804037824 */ /* 0x000fc800078e0205 */
[----:B------:R0:W1:Y:S01]  /*1e80*/  SYNCS.PHASECHK.TRANS64.TRYWAIT P1, [R3+URZ], R0 ;  /* 0x00000000030075a7 */ /* 0x000062000802017f */
[----:B------:R-:W-:Y:S05]  /*1e90*/  @!P0 BRA `(.L_x_24) ;  /* 0x0000000000048947 */ /* 0x000fea0003800000 */
[----:B------:R-:W-:Y:S01]  /*1ea0*/  BPT.TRAP 0x1 ;  /* 0x000000040000795c */ /* 0x000fe20000300000 */
.L_x_24:
[----:B-1----:R-:W-:Y:S05]  /*1eb0*/  @P1 BRA `(.L_x_25) ;  /* 0x0000000000081947 */ /* 0x002fea0003800000 */
[----:B------:R-:W1:Y:S02]  /*1ec0*/  SYNCS.PHASECHK.TRANS64.TRYWAIT P1, [R3+URZ], R0 ;  /* 0x00000000030075a7 */ /* 0x000e64000802017f */
[----:B-1----:R-:W-:Y:S05]  /*1ed0*/  @!P1 BRA `(.L_x_26) ;  /* 0x000000e400d89947 */ /* 0x002fea0003800000 */
.L_x_25:
[----:B------:R-:W-:Y:S01]  /*1ee0*/  ULEA UR10, UR6, UR4, 0xc ;  /* 0x00000004060a7291 */ /* 0x000fe2000f8e603f */
[----:B------:R-:W-:Y:S01]  /*1ef0*/  WARPGROUP.ARRIVE ;  /* 0x00000000000079c5 */ /* 0x000fe20000000000 */
[----:B------:R-:W-:Y:S01]  /*1f00*/  UIMAD UR11, UR6, 0xc00, UR5 ;  /* 0x00000c00060b78a4 */ /* 0x000fe2000f8e0205 */
[----:B------:R-:W-:Y:S01]  /*1f10*/  UMOV UR13, 0x40000040 ;  /* 0x40000040000d7882 */ /* 0x000fe20000000000 */
[----:B------:R-:W-:-:S03]  /*1f20*/  UMOV UR15, 0x40000040 ;  /* 0x40000040000f7882 */ /* 0x000fc60000000000 */
[----:B------:R-:W-:Y:S02]  /*1f30*/  UMOV UR12, UR10 ;  /* 0x0000000a000c7c82 */ /* 0x000fe40008000000 */
[----:B------:R-:W-:Y:S02]  /*1f40*/  UMOV UR14, UR11 ;  /* 0x0000000b000e7c82 */ /* 0x000fe40008000000 */
        /* <DEDUP_REMOVED lines=92> */
[----:B------:R-:W-:Y:S01]  /*2510*/  BPT.TRAP 0x1 ;  /* 0x000000040000795c */ /* 0x000fe20000300000 */
.L_x_27:
[----:B------:R-:W-:Y:S01]  /*2520*/  ISETP.NE.AND P1, PT, R18, RZ, PT ;  /* 0x000000ff1200720c */ /* 0x000fe20003f25270 */
[----:B01----:R-:W-:Y:S01]  /*2530*/  IMAD.U32 R0, RZ, RZ, UR8 ;  /* 0x00000008ff007e24 */ /* 0x003fe2000f8e00ff */
[----:B------:R-:W-:-:S11]  /*2540*/  UISETP.GT.U32.AND UP0, UPT, UR38, 0x1, UPT ;  /* 0x000000012600788c */ /* 0x000fd6000bf04070 */
[----:B------:R-:W-:-:S04]  /*2550*/  @P1 IMAD R0, R0, 0x8, R5 ;  /* 0x0000000800001824 */ /* 0x000fc800078e0205 */
[----:B------:R-:W-:-:S05]  /*2560*/  @P1 VIADD R0, R0, 0x10 ;  /* 0x0000001000001836 */ /* 0x000fca0000000000 */
[----:B------:R-:W-:-:S04]  /*2570*/  @P1 PRMT R0, R19, 0x654, R0 ;  /* 0x0000065413001816 */ /* 0x000fc80000000000 */
[----:B------:R0:W-:Y:S01]  /*2580*/  @P1 SYNCS.ARRIVE.TRANS64.RED.A1T0 RZ, [R0+URZ], RZ ;  /* 0x000000ff00ff19a7 */ /* 0x0001e2000810043f */
[----:B------:R-:W-:-:S13]  /*2590*/  PLOP3.LUT P1, PT, PT, PT, UP0, 0x80, 0x0 ;  /* 0x000000000000781c */ /* 0x000fda0003f2f008 */
[----:B0-----:R-:W-:Y:S05]  /*25a0*/  @P1 BRA `(.L_x_28) ;  /* 0x0000000000041947 */ /* 0x001fea0003800000 */
[----:B------:R-:W-:Y:S01]  /*25b0*/  BPT.TRAP 0x1 ;  /* 0x000000040000795c */ /* 0x000fe20000300000 */
.L_x_28:
[----:B------:R-:W-:Y:S02]  /*25c0*/  UISETP.GT.AND UP2, UPT, UR9, 0x1, UPT ;  /* 0x000000010900788c */ /* 0x000fe4000bf44270 */
[----:B------:R-:W-:Y:S02]  /*25d0*/  UIADD3 UR6, UR6, 0x1, URZ ;  /* 0x0000000106067890 */ /* 0x000fe4000fffe03f */
[----:B------:R-:W-:Y:S02]  /*25e0*/  UIADD3 UR8, UR8, 0x1, URZ ;  /* 0x0000000108087890 */ /* 0x000fe4000fffe03f */
[----:B------:R-:W-:Y:S01]  /*25f0*/  PLOP3.LUT P1, PT, PT, PT, UP2, 0x80, 0x0 ;  /* 0x000000000000781c */ /* 0x000fe20003f2f028 */
[----:B------:R-:W-:Y:S02]  /*2600*/  UISETP.NE.AND UP0, UPT, UR6, 0x2, UPT ;  /* 0x000000020600788c */ /* 0x000fe4000bf05270 */
[----:B------:R-:W-:Y:S02]  /*2610*/  UIADD3 UR10, UR9, -0x1, URZ ;  /* 0xffffffff090a7890 */ /* 0x000fe4000fffe03f */
[----:B------:R-:W-:-:S02]  /*2620*/  USEL UR9, URZ, 0x1, UP0 ;  /* 0x000000013f097887 */ /* 0x000fc40008000000 */
[----:B------:R-:W-:Y:S02]  /*2630*/  UISETP.NE.AND UP1, UPT, UR8, 0x2, UPT ;  /* 0x000000020800788c */ /* 0x000fe4000bf25270 */
[----:B------:R-:W-:Y:S02]  /*2640*/  ULOP3.LUT UR7, UR7, UR9, URZ, 0x3c, !UPT ;  /* 0x0000000907077292 */ /* 0x000fe4000f8e3c3f */
[----:B------:R-:W-:Y:S02]  /*2650*/  USEL UR6, UR6, URZ, UP0 ;  /* 0x0000003f06067287 */ /* 0x000fe40008000000 */
[----:B------:R-:W-:Y:S01]  /*2660*/  USEL UR8, UR8, URZ, UP1 ;  /* 0x0000003f08087287 */ /* 0x000fe20008800000 */
[----:B------:R-:W-:Y:S01]  /*2670*/  UMOV UR9, UR10 ;  /* 0x0000000a00097c82 */ /* 0x000fe20008000000 */
[----:B------:R-:W-:Y:S10]  /*2680*/  @P1 BRA `(.L_x_29) ;  /* 0xfffffff400d41947 */ /* 0x000ff4000383ffff */
.L_x_22:
[----:B------:R-:W0:Y:S02]  /*2690*/  LDC R0, c[0x0][0x28c] ;  /* 0x0000a300ff007b82 */ /* 0x000e240000000800 */
[----:B0-----:R-:W-:-:S13]  /*26a0*/  ISETP.GE.AND P1, PT, R0, 0x1, PT ;  /* 0x000000010000780c */ /* 0x001fda0003f26270 */
[----:B------:R-:W-:Y:S05]  /*26b0*/  @!P1 BRA `(.L_x_30) ;  /* 0x0000000000449947 */ /* 0x000fea0003800000 */
[----:B------:R-:W-:Y:S05]  /*26c0*/  @!P0 BRA `(.L_x_31) ;  /* 0x0000000000048947 */ /* 0x000fea0003800000 */
[----:B------:R-:W-:Y:S01]  /*26d0*/  BPT.TRAP 0x1 ;  /* 0x000000040000795c */ /* 0x000fe20000300000 */
.L_x_31:
[----:B------:R-:W-:Y:S01]  /*26e0*/  ISETP.NE.AND P0, PT, R18, RZ, PT ;  /* 0x000000ff1200720c */ /* 0x000fe20003f05270 */
[----:B------:R-:W-:-:S12]  /*26f0*/  UISETP.LT.AND UP1, UPT, UR43, 0x1, UPT ;  /* 0x000000012b00788c */ /* 0x000fd8000bf21270 */
[----:B------:R-:W-:-:S05]  /*2700*/  VOTEU.ANY UP0, P0 ;  /* 0x00000000003f7886 */ /* 0x000fca0000000100 */
[----:B------:R-:W-:-:S04]  /*2710*/  @UP0 USEL UR4, UR43, 0x1, UP1 ;  /* 0x000000012b040887 */ /* 0x000fc80008800000 */
[----:B------:R-:W-:Y:S02]  /*2720*/  @UP0 UIADD3 UR4, UR37, UR43, -UR4 ;  /* 0x0000002b25040290 */ /* 0x000fe4000fffe804 */
[----:B------:R-:W-:-:S04]  /*2730*/  UISETP.GT.U32.AND UP0, UPT, UR38, 0x1, UPT ;  /* 0x000000012600788c */ /* 0x000fc8000bf04070 */
[----:B------:R-:W-:-:S04]  /*2740*/  IMAD.U32 R0, RZ, RZ, UR4 ;  /* 0x00000004ff007e24 */ /* 0x000fc8000f8e00ff */
[----:B------:R-:W-:-:S05]  /*2750*/  @P0 IMAD.SHL.U32 R0, R0, 0x8, RZ ;  /* 0x0000000800000824 */ /* 0x000fca00078e00ff */
[----:B------:R-:W-:-:S04]  /*2760*/  @P0 LOP3.LUT R0, R0, 0x8, RZ, 0xc0, !PT ;  /* 0x0000000800000812 */ /* 0x000fc800078ec0ff */
[----:B------:R-:W-:-:S04]  /*2770*/  @P0 IADD3 R0, R5, 0x10, R0 ;  /* 0x0000001005000810 */ /* 0x000fc80007ffe000 */
[----:B------:R-:W-:-:S04]  /*2780*/  @P0 PRMT R0, R19, 0x654, R0 ;  /* 0x0000065413000816 */ /* 0x000fc80000000000 */
[----:B------:R0:W-:Y:S01]  /*2790*/  @P0 SYNCS.ARRIVE.TRANS64.RED.A1T0 RZ, [R0+URZ], RZ ;  /* 0x000000ff00ff09a7 */ /* 0x0001e2000810043f */
[----:B------:R-:W-:-:S13]  /*27a0*/  PLOP3.LUT P0, PT, PT, PT, UP0, 0x80, 0x0 ;  /* 0x000000000000781c */ /* 0x000fda0003f0f008 */
[----:B0-----:R-:W-:Y:S05]  /*27b0*/  @P0 BRA `(.L_x_30) ;  /* 0x0000000000040947 */ /* 0x001fea0003800000 */
[----:B------:R-:W-:Y:S01]  /*27c0*/  BPT.TRAP 0x1 ;  /* 0x000000040000795c */ /* 0x000fe20000300000 */
.L_x_30:
[C---:B------:R-:W-:Y:S01]  /*27d0*/  LOP3.LUT R0, R2.reuse, 0x3, RZ, 0xc0, !PT ;  /* 0x0000000302007812 */ /* 0x040fe200078ec0ff */
[----:B------:R-:W-:Y:S01]  /*27e0*/  IMAD.MOV.U32 R3, RZ, RZ, -0x2 ;  /* 0xfffffffeff037424 */ /* 0x000fe200078e00ff */
[----:B------:R-:W-:Y:S01]  /*27f0*/  ULDC UR11, c[0x0][0x288] ;  /* 0x0000a200000b7ab9 */ /* 0x000fe20000000800 */
[----:B------:R-:W-:Y:S01]  /*2800*/  UIMAD UR41, UR41, 0xc0, URZ ;  /* 0x000000c0292978a4 */ /* 0x000fe2000f8e023f */
[----:B------:R-:W-:Y:S01]  /*2810*/  LOP3.LUT R4, R2, 0x60, RZ, 0xc0, !PT ;  /* 0x0000006002047812 */ /* 0x000fe200078ec0ff */
[----:B------:R-:W-:Y:S01]  /*2820*/  IMAD R222, R0, R3, UR11 ;  /* 0x0000000b00de7e24 */ /* 0x000fe2000f8e0203 */
[--C-:B------:R-:W-:Y:S01]  /*2830*/  SHF.R.U32.HI R0, RZ, 0x7, R2.reuse ;  /* 0x00000007ff007819 */ /* 0x100fe20000011602 */
[----:B------:R-:W-:Y:S01]  /*2840*/  UIADD3 UR37, UR43, UR37, URZ ;  /* 0x000000252b257290 */ /* 0x000fe2000fffe03f */
[----:B------:R-:W-:Y:S01]  /*2850*/  SHF.R.U32.HI R3, RZ, 0x2, R2 ;  /* 0x00000002ff037819 */ /* 0x000fe20000011602 */
[----:B------:R-:W-:Y:S01]  /*2860*/  UIMAD.WIDE UR6, UR40, 0x100, URZ ;  /* 0x00000100280678a5 */ /* 0x000fe2000f8e023f */
[----:B------:R-:W-:Y:S01]  /*2870*/  LOP3.LUT R0, R0, 0x1, RZ, 0xc0, !PT ;  /* 0x0000000100007812 */ /* 0x000fe200078ec0ff */
[----:B------:R-:W-:Y:S01]  /*2880*/  USHF.L.U32 UR40, UR40, 0x8, URZ ;  /* 0x0000000828287899 */ /* 0x000fe2000800063f */
[----:B------:R-:W-:Y:S01]  /*2890*/  IMAD.SHL.U32 R216, R2, 0x2, RZ ;  /* 0x0000000202d87824 */ /* 0x000fe200078e00ff */
[----:B------:R-:W-:-:S02]  /*28a0*/  UISETP.GE.AND UP2, UPT, UR41, UR11, UPT ;  /* 0x0000000b2900728c */ /* 0x000fc4000bf46270 */
[----:B------:R-:W-:Y:S01]  /*28b0*/  IMAD.U32 R217, RZ, RZ, UR41 ;  /* 0x00000029ffd97e24 */ /* 0x000fe2000f8e00ff */
[----:B------:R-:W-:Y:S01]  /*28c0*/  ULDC UR10, c[0x0][0x284] ;  /* 0x0000a100000a7ab9 */ /* 0x000fe20000000800 */
[----:B------:R-:W-:Y:S01]  /*28d0*/  USHF.R.U32.HI UR4, URZ, 0x1, UR37 ;  /* 0x000000013f047899 */ /* 0x000fe20008011625 */
[----:B------:R-:W-:Y:S01]  /*28e0*/  IMAD.SHL.U32 R6, R0, 0x40, RZ ;  /* 0x0000004000067824 */ /* 0x000fe200078e00ff */
[----:B------:R-:W-:Y:S01]  /*28f0*/  UISETP.GE.OR UP2, UPT, UR40, UR10, UP2 ;  /* 0x0000000a2800728c */ /* 0x000fe20009746670 */
[----:B------:R-:W-:Y:S01]  /*2900*/  LOP3.LUT R3, R3, 0x7, RZ, 0xc0, !PT ;  /* 0x0000000703037812 */ /* 0x000fe200078ec0ff */
[----:B------:R-:W-:Y:S01]  /*2910*/  ULOP3.LUT UR4, UR4, 0x1, URZ, 0xc0, !UPT ;  /* 0x0000000104047892 */ /* 0x000fe2000f8ec03f */
[----:B------:R-:W-:Y:S01]  /*2920*/  SHF.R.U32.HI R7, RZ, 0x1, R4 ;  /* 0x00000001ff077819 */ /* 0x000fe20000011604 */
[----:B------:R-:W-:Y:S01]  /*2930*/  USHF.R.S32.HI UR12, URZ, 0x1f, UR42 ;  /* 0x0000001f3f0c7899 */ /* 0x000fe2000801142a */
[----:B------:R-:W-:Y:S01]  /*2940*/  LOP3.LUT R216, R217, 0x6, R216, 0xf8, !PT ;  /* 0x00000006d9d87812 */ /* 0x000fe200078ef8d8 */
[----:B------:R-:W-:Y:S01]  /*2950*/  ULDC.64 UR8, c[0x0][0x5d0] ;  /* 0x0001740000087ab9 */ /* 0x000fe20000000a00 */
[----:B------:R-:W-:Y:S01]  /*2960*/  UISETP.GT.U32.AND UP0, UPT, UR37, 0x1, UPT ;  /* 0x000000012500788c */ /* 0x000fe2000bf04070 */
[--C-:B------:R-:W-:Y:S01]  /*2970*/  LOP3.LUT R6, R6, 0x40, R3.reuse, 0xe2, !PT ;  /* 0x0000004006067812 */ /* 0x100fe200078ee203 */
[----:B------:R-:W-:Y:S01]  /*2980*/  UISETP.NE.U32.AND UP1, UPT, UR4, 0x1, UPT ;  /* 0x000000010400788c */ /* 0x000fe2000bf25070 */
[----:B------:R-:W-:Y:S01]  /*2990*/  PLOP3.LUT P0, PT, PT, PT, UP2, 0x80, 0x0 ;  /* 0x000000000000781c */ /* 0x000fe20003f0f028 */
[----:B------:R-:W-:Y:S01]  /*29a0*/  UIMAD UR5, UR12, UR8, URZ ;  /* 0x000000080c0572a4 */ /* 0x000fe2000f8e023f */
[----:B------:R-:W-:Y:S01]  /*29b0*/  IADD3 R3, RZ, -R7, -R3 ;  /* 0x80000007ff037210 */ /* 0x000fe20007ffe803 */
[----:B------:R-:W-:Y:S01]  /*29c0*/  UISETP.LT.U32.AND UP0, UPT, UR43, 0x2, UP0 ;  /* 0x000000022b00788c */ /* 0x000fe20008701070 */
[--C-:B------:R-:W-:Y:S01]  /*29d0*/  SHF.R.S32.HI R217, RZ, 0x1f, R216.reuse ;  /* 0x0000001fffd97819 */ /* 0x100fe200000114d8 */
[----:B------:R-:W-:Y:S01]  /*29e0*/  IMAD.U32 R5, RZ, RZ, UR8 ;  /* 0x00000008ff057e24 */ /* 0x000fe2000f8e00ff */
[----:B------:R-:W-:Y:S01]  /*29f0*/  UISETP.GT.U32.AND UP1, UPT, UR43, 0x1, !UP1 ;  /* 0x000000012b00788c */ /* 0x000fe2000cf24070 */
[----:B------:R-:W-:Y:S01]  /*2a00*/  IMAD R0, R0, -0x40, R3 ;  /* 0xffffffc000007824 */ /* 0x000fe200078e0203 */
[----:B------:R-:W-:Y:S01]  /*2a10*/  UIMAD UR5, UR42, UR9, UR5 ;  /* 0x000000092a0572a4 */ /* 0x000fe2000f8e0205 */
[----:B------:R-:W-:Y:S01]  /*2a20*/  IMAD.U32 R9, RZ, RZ, UR10 ;  /* 0x0000000aff097e24 */ /* 0x000fe2000f8e00ff */
[----:B------:R-:W-:Y:S01]  /*2a30*/  USEL UR8, URZ, 0x1, !UP0 ;  /* 0x000000013f087887 */ /* 0x000fe2000c000000 */
[----:B------:R-:W-:Y:S01]  /*2a40*/  IMAD.WIDE.U32 R4, R5, UR42, R216 ;  /* 0x0000002a05047c25 */ /* 0x000fe2000f8e00d8 */
[----:B------:R-:W-:Y:S01]  /*2a50*/  USEL UR4, URZ, 0x1, !UP1 ;  /* 0x000000013f047887 */ /* 0x000fe2000c800000 */
[----:B------:R-:W-:Y:S01]  /*2a60*/  IADD3 R222, R222, -UR41, RZ ;  /* 0x80000029dede7c10 */ /* 0x000fe2000fffe0ff */
[----:B------:R-:W-:Y:S01]  /*2a70*/  ULOP3.LUT UR37, UR37, 0x1, URZ, 0xc0, !UPT ;  /* 0x0000000125257892 */ /* 0x000fe2000f8ec03f */
[----:B------:R-:W-:Y:S01]  /*2a80*/  IADD3 R0, R9, -UR40, R0 ;  /* 0x8000002809007c10 */ /* 0x000fe2000fffe000 */
[----:B------:R-:W-:Y:S01]  /*2a90*/  ULOP3.LUT UR36, UR4, UR36, UR8, 0x96, !UPT ;  /* 0x0000002404247292 */ /* 0x000fe2000f8e9608 */
[----:B------:R-:W-:Y:S01]  /*2aa0*/  VIADD R5, R5, UR5 ;  /* 0x0000000505057c36 */ /* 0x000fe20008000000 */
[----:B------:R-:W-:Y:S01]  /*2ab0*/  UMOV UR40, 0xffffffff ;  /* 0xffffffff00287882 */ /* 0x000fe20000000000 */
[----:B------:R-:W-:Y:S01]  /*2ac0*/  LOP3.LUT R3, R6, UR6, R7, 0xfe, !PT ;  /* 0x0000000606037c12 */ /* 0x000fe2000f8efe07 */
[----:B------:R-:W-:Y:S08]  /*2ad0*/  @P0 BRA `(.L_x_32) ;  /* 0x000000bc00680947 */ /* 0x000ff00003800000 */
[----:B-----5:R-:W-:Y:S01]  /*2ae0*/  FSETP.NEU.AND P0, PT, R22, RZ, PT ;  /* 0x000000ff1600720b */ /* 0x020fe20003f0d000 */
[----:B------:R-:W-:Y:S01]  /*2af0*/  ULDC.64 UR8, c[0x0][0x5c8] ;  /* 0x0001720000087ab9 */ /* 0x000fe20000000a00 */
[----:B------:R-:W-:Y:S01]  /*2b00*/  ISETP.GT.AND P2, PT, R0, RZ, PT ;  /* 0x000000ff0000720c */ /* 0x000fe20003f44270 */
[----:B------:R-:W-:Y:S01]  /*2b10*/  UIMAD UR4, UR7, UR8, URZ ;  /* 0x00000008070472a4 */ /* 0x000fe2000f8e023f */
[----:B------:R-:W-:Y:S01]  /*2b20*/  IMAD.U32 R6, RZ, RZ, UR9 ;  /* 0x00000009ff067e24 */ /* 0x000fe2000f8e00ff */
[----:B------:R-:W-:Y:S01]  /*2b30*/  BSSY B0, `(.L_x_32) ;  /* 0x0000bd4000007945 */ /* 0x000fe20003800000 */
[----:B------:R-:W-:Y:S01]  /*2b40*/  IMAD.WIDE.U32 R4, R3, UR8, R4 ;  /* 0x0000000803047c25 */ /* 0x000fe2000f8e0004 */
[----:B------:R-:W-:-:S03]  /*2b50*/  ISETP.GT.AND P1, PT, R222, RZ, P2 ;  /* 0x000000ffde00720c */ /* 0x000fc60001724270 */
[----:B------:R-:W-:-:S04]  /*2b60*/  IMAD R219, R3, R6, UR4 ;  /* 0x0000000403db7e24 */ /* 0x000fc8000f8e0206 */
[----:B------:R-:W-:Y:S01]  /*2b70*/  IMAD.IADD R219, R5, 0x1, R219 ;  /* 0x0000000105db7824 */ /* 0x000fe200078e02db */
[----:B------:R-:W-:Y:S06]  /*2b80*/  @!P0 BRA `(.L_x_33) ;  /* 0x0000008400788947 */ /* 0x000fec0003800000 */
[----:B------:R-:W0:Y:S01]  /*2b90*/  LDC.64 R20, c[0x0][0x5b8] ;  /* 0x00016e00ff147b82 */ /* 0x000e220000000a00 */
[----:B------:R-:W-:-:S07]  /*2ba0*/  ULDC.64 UR4, c[0x0][0x5c0] ;  /* 0x0001700000047ab9 */ /* 0x000fce0000000a00 */
[----:B------:R-:W1:Y:S08]  /*2bb0*/  LDC.64 R14, c[0x0][0x5b0] ;  /* 0x00016c00ff0e7b82 */ /* 0x000e700000000a00 */
[----:B------:R-:W2:Y:S01]  /*2bc0*/  LDC.64 R12, c[0x0][0x5a8] ;  /* 0x00016a00ff0c7b82 */ /* 0x000ea20000000a00 */
[C---:B0-----:R-:W-:Y:S02]  /*2bd0*/  IMAD R6, R20.reuse, UR12, RZ ;  /* 0x0000000c14067c24 */ /* 0x041fe4000f8e02ff */
[----:B------:R-:W-:-:S04]  /*2be0*/  IMAD.WIDE.U32 R10, R20, UR42, R216 ;  /* 0x0000002a140a7c25 */ /* 0x000fc8000f8e00d8 */
[----:B------:R-:W-:Y:S02]  /*2bf0*/  IMAD R21, R21, UR42, R6 ;  /* 0x0000002a15157c24 */ /* 0x000fe4000f8e0206 */
[----:B-1----:R-:W-:Y:S02]  /*2c00*/  IMAD R6, R14, UR7, RZ ;  /* 0x000000070e067c24 */ /* 0x002fe4000f8e02ff */
[----:B------:R-:W-:Y:S02]  /*2c10*/  IMAD.IADD R9, R11, 0x1, R21 ;  /* 0x000000010b097824 */ /* 0x000fe400078e0215 */
[----:B------:R-:W-:Y:S02]  /*2c20*/  IMAD.MOV.U32 R8, RZ, RZ, R10 ;  /* 0x000000ffff087224 */ /* 0x000fe400078e000a */
[C---:B------:R-:W-:Y:S02]  /*2c30*/  IMAD R221, R3.reuse, R15, R6 ;  /* 0x0000000f03dd7224 */ /* 0x040fe400078e0206 */
[----:B------:R-:W-:-:S04]  /*2c40*/  IMAD.WIDE.U32 R6, R3, R14, R8 ;  /* 0x0000000e03067225 */ /* 0x000fc800078e0008 */
[----:B------:R-:W-:Y:S01]  /*2c50*/  IMAD.IADD R5, R7, 0x1, R221 ;  /* 0x0000000107057824 */ /* 0x000fe200078e02dd */
[----:B--2---:R-:W-:-:S04]  /*2c60*/  LEA R224, P0, R6, R12, 0x1 ;  /* 0x0000000c06e07211 */ /* 0x004fc800078008ff */
[----:B------:R-:W-:-:S05]  /*2c70*/  LEA.HI.X R225, R6, R13, R5, 0x1, P0 ;  /* 0x0000000d06e17211 */ /* 0x000fca00000f0c05 */
[----:B------:R-:W2:Y:S01]  /*2c80*/  @P1 LDG.E.LTC128B.U16 R220, desc[UR44][R224.64] ;  /* 0x0000002ce0dc1981 */ /* 0x000ea2000c1e1520 */
[C---:B------:R-:W-:Y:S01]  /*2c90*/  LEA R6, P0, R4.reuse, UR4, 0x1 ;  /* 0x0000000404067c11 */ /* 0x040fe2000f8008ff */
[----:B------:R-:W-:Y:S03]  /*2ca0*/  BSSY B1, `(.L_x_34) ;  /* 0x0000011000017945 */ /* 0x000fe60003800000 */
[----:B------:R-:W-:Y:S01]  /*2cb0*/  LEA.HI.X R7, R4, UR5, R219, 0x1, P0 ;  /* 0x0000000504077c11 */ /* 0x000fe200080f0cdb */
[----:B------:R-:W-:-:S04]  /*2cc0*/  IMAD.WIDE.U32 R218, R3, R14, R216 ;  /* 0x0000000e03da7225 */ /* 0x000fc800078e00d8 */
[----:B------:R-:W-:Y:S02]  /*2cd0*/  IMAD.IADD R219, R221, 0x1, R219 ;  /* 0x00000001dddb7824 */ /* 0x000fe400078e02db */
[----:B------:R-:W-:-:S03]  /*2ce0*/  IMAD.WIDE.U32 R218, R20, UR42, R218 ;  /* 0x0000002a14da7c25 */ /* 0x000fc6000f8e00da */
[----:B------:R-:W-:Y:S01]  /*2cf0*/  LEA R4, P0, R218, R12, 0x1 ;  /* 0x0000000cda047211 */ /* 0x000fe200078008ff */
[----:B--2---:R-:W-:-:S04]  /*2d00*/  IMAD.U32 R5, R220, 0x10000, RZ ;  /* 0x00010000dc057824 */ /* 0x004fc800078e00ff */
[----:B------:R-:W-:-:S04]  /*2d10*/  FMUL R5, R5, R22 ;  /* 0x0000001605057220 */ /* 0x000fc80000400000 */
[----:B------:R-:W-:-:S05]  /*2d20*/  FFMA R5, R120, R23, R5 ;  /* 0x0000001778057223 */ /* 0x000fca0000000005 */
[----:B------:R-:W-:-:S04]  /*2d30*/  F2FP.BF16.F32.PACK_AB R5, RZ, R5 ;  /* 0x00000005ff05723e */ /* 0x000fc800000010ff */
[----:B------:R-:W-:Y:S01]  /*2d40*/  PRMT R120, R5, 0x7610, R120 ;  /* 0x0000761005787816 */ /* 0x000fe20000000078 */
[----:B------:R-:W-:-:S04]  /*2d50*/  IMAD.IADD R5, R21, 0x1, R219 ;  /* 0x0000000115057824 */ /* 0x000fc800078e02db */
[----:B------:R0:W-:Y:S01]  /*2d60*/  @P1 STG.E.U16 desc[UR44][R6.64], R120 ;  /* 0x0000007806001986 */ /* 0x0001e2000c10152c */
[----:B------:R-:W-:Y:S02]  /*2d70*/  LEA.HI.X R5, R218, R13, R5, 0x1, P0 ;  /* 0x0000000dda057211 */ /* 0x000fe400000f0c05 */
[----:B------:R-:W-:-:S13]  /*2d80*/  ISETP.GT.AND P0, PT, R222, 0x1, P2 ;  /* 0x00000001de00780c */ /* 0x000fda0001704270 */
[----:B0-----:R-:W-:Y:S05]  /*2d90*/  @!P0 BRA `(.L_x_35) ;  /* 0x0000000000048947 */ /* 0x001fea0003800000 */
[----:B------:R0:W5:Y:S02]  /*2da0*/  LDG.E.LTC128B.U16 R220, desc[UR44][R4.64+0x2] ;  /* 0x0000022c04dc7981 */ /* 0x000164000c1e1520 */
.L_x_35:
[----:B------:R-:W-:Y:S05]  /*2db0*/  BSYNC B1 ;  /* 0x0000000000017941 */ /* 0x000fea0003800000 */
.L_x_34:
[C---:B-----5:R-:W-:Y:S01]  /*2dc0*/  IMAD.U32 R219, R220.reuse, 0x10000, RZ ;  /* 0x00010000dcdb7824 */ /* 0x060fe200078e00ff */
[----:B------:R-:W-:Y:S01]  /*2dd0*/  PRMT R223, R220, 0x7610, R223 ;  /* 0x00007610dcdf7816 */ /* 0x000fe200000000df */
[----:B------:R-:W-:Y:S02]  /*2de0*/  IMAD.SHL.U32 R218, R14, 0x8, RZ ;  /* 0x000000080eda7824 */ /* 0x000fe400078e00ff */
[----:B------:R-:W-:-:S04]  /*2df0*/  FMUL R120, R219, R22 ;  /* 0x00000016db787220 */ /* 0x000fc80000400000 */
[----:B------:R-:W-:-:S05]  /*2e00*/  FFMA R120, R121, R23, R120 ;  /* 0x0000001779787223 */ /* 0x000fca0000000078 */
[----:B------:R-:W-:-:S04]  /*2e10*/  F2FP.BF16.F32.PACK_AB R120, RZ, R120 ;  /* 0x00000078ff78723e */ /* 0x000fc800000010ff */
[----:B------:R-:W-:-:S05]  /*2e20*/  PRMT R219, R120, 0x7610, R219 ;  /* 0x0000761078db7816 */ /* 0x000fca00000000db */
[----:B------:R1:W-:Y:S01]  /*2e30*/  @P0 STG.E.U16 desc[UR44][R6.64+0x2], R219 ;  /* 0x000002db06000986 */ /* 0x0003e2000c10152c */
[----:B------:R-:W-:-:S04]  /*2e40*/  ISETP.GT.AND P0, PT, R0, 0x8, PT ;  /* 0x000000080000780c */ /* 0x000fc80003f04270 */
[----:B------:R-:W-:Y:S02]  /*2e50*/  ISETP.GT.AND P1, PT, R222, RZ, P0 ;  /* 0x000000ffde00720c */ /* 0x000fe40000724270 */
[----:B-1----:R-:W-:-:S03]  /*2e60*/  SHF.L.U64.HI R219, R14, 0x3, R15 ;  /* 0x000000030edb7819 */ /* 0x002fc6000001020f */
[----:B------:R-:W-:-:S04]  /*2e70*/  IMAD.WIDE.U32 R120, R3, R14, R218 ;  /* 0x0000000e03787225 */ /* 0x000fc800078e00da */
[----:B------:R-:W-:Y:S01]  /*2e80*/  IMAD.IADD R221, R221, 0x1, R121 ;  /* 0x00000001dddd7824 */ /* 0x000fe200078e0279 */
[----:B------:R-:W-:-:S05]  /*2e90*/  IADD3 R121, P3, R10, R120, RZ ;  /* 0x000000780a797210 */ /* 0x000fca0007f7e0ff */
[----:B------:R-:W-:Y:S01]  /*2ea0*/  IMAD.X R226, R221, 0x1, R9, P3 ;  /* 0x00000001dde27824 */ /* 0x000fe200018e0609 */
[----:B------:R-:W-:-:S04]  /*2eb0*/  LEA R224, P3, R121, R12, 0x1 ;  /* 0x0000000c79e07211 */ /* 0x000fc800078608ff */
[----:B------:R-:W-:-:S05]  /*2ec0*/  LEA.HI.X R225, R121, R13, R226, 0x1, P3 ;  /* 0x0000000d79e17211 */ /* 0x000fca00018f0ce2 */
[----:B------:R1:W2:Y:S01]  /*2ed0*/  @P1 LDG.E.LTC128B.U16 R223, desc[UR44][R224.64] ;  /* 0x0000002ce0df1981 */ /* 0x0002a2000c1e1520 */
[----:B------:R-:W-:Y:S01]  /*2ee0*/  IADD3 R220, P3, R216, R120, RZ ;  /* 0x00000078d8dc7210 */ /* 0x000fe20007f7e0ff */
[----:B------:R-:W-:Y:S01]  /*2ef0*/  BSSY B1, `(.L_x_36) ;  /* 0x0000016000017945 */ /* 0x000fe20003800000 */
[----:B------:R-:W-:-:S03]  /*2f00*/  MOV R227, UR8 ;  /* 0x0000000800e37c02 */ /* 0x000fc60008000f00 */
[----:B------:R-:W-:Y:S02]  /*2f10*/  IMAD.X R221, R217, 0x1, R221, P3 ;  /* 0x00000001d9dd7824 */ /* 0x000fe400018e06dd */
[----:B------:R-:W-:-:S04]  /*2f20*/  IMAD.WIDE.U32 R220, R20, UR42, R220 ;  /* 0x0000002a14dc7c25 */ /* 0x000fc8000f8e00dc */
[----:B------:R-:W-:Y:S01]  /*2f30*/  IMAD.IADD R121, R21, 0x1, R221 ;  /* 0x0000000115797824 */ /* 0x000fe200078e02dd */
[----:B------:R-:W-:-:S04]  /*2f40*/  LEA R120, P3, R220, R12, 0x1 ;  /* 0x0000000cdc787211 */ /* 0x000fc800078608ff */
[----:B------:R-:W-:Y:S01]  /*2f50*/  LEA.HI.X R121, R220, R13, R121, 0x1, P3 ;  /* 0x0000000ddc797211 */ /* 0x000fe200018f0c79 */
[----:B------:R-:W-:-:S04]  /*2f60*/  IMAD.U32 R220, RZ, RZ, UR8 ;  /* 0x00000008ffdc7e24 */ /* 0x000fc8000f8e00ff */
[----:B-1----:R-:W-:-:S05]  /*2f70*/  IMAD.SHL.U32 R225, R220, 0x10, RZ ;  /* 0x00000010dce17824 */ /* 0x002fca00078e00ff */
[----:B------:R-:W-:Y:S01]  /*2f80*/  IADD3 R220, P3, R225, R6, RZ ;  /* 0x00000006e1dc7210 */ /* 0x000fe20007f7e0ff */
[----:B--2---:R-:W-:-:S04]  /*2f90*/  IMAD.U32 R221, R223, 0x10000, RZ ;  /* 0x00010000dfdd7824 */ /* 0x004fc800078e00ff */
[----:B------:R-:W-:-:S04]  /*2fa0*/  FMUL R221, R221, R22 ;  /* 0x00000016dddd7220 */ /* 0x000fc80000400000 */
[----:B------:R-:W-:Y:S01]  /*2fb0*/  FFMA R221, R122, R23, R221 ;  /* 0x000000177add7223 */ /* 0x000fe200000000dd */
[----:B------:R-:W-:-:S04]  /*2fc0*/  IMAD.U32 R122, RZ, RZ, UR9 ;  /* 0x00000009ff7a7e24 */ /* 0x000fc8000f8e00ff */
[----:B------:R-:W-:Y:S02]  /*2fd0*/  F2FP.BF16.F32.PACK_AB R221, RZ, R221 ;  /* 0x000000ddffdd723e */ /* 0x000fe400000010ff */
[--C-:B------:R-:W-:Y:S02]  /*2fe0*/  SHF.L.U64.HI R227, R227, 0x4, R122.reuse ;  /* 0x00000004e3e37819 */ /* 0x100fe4000001027a */
[----:B------:R-:W-:-:S03]  /*2ff0*/  PRMT R122, R221, 0x7610, R122 ;  /* 0x00007610dd7a7816 */ /* 0x000fc6000000007a */
[----:B------:R-:W-:-:S05]  /*3000*/  IMAD.X R221, R227, 0x1, R7, P3 ;  /* 0x00000001e3dd7824 */ /* 0x000fca00018e0607 */
[----:B------:R1:W-:Y:S01]  /*3010*/  @P1 STG.E.U16 desc[UR44][R220.64], R122 ;  /* 0x0000007adc001986 */ /* 0x0003e2000c10152c */
[----:B------:R-:W-:-:S13]  /*3020*/  ISETP.GT.AND P1, PT, R222, 0x1, P0 ;  /* 0x00000001de00780c */ /* 0x000fda0000724270 */
[----:B-1----:R-:W-:Y:S05]  /*3030*/  @!P1 BRA `(.L_x_37) ;  /* 0x0000000000049947 */ /* 0x002fea0003800000 */
[----:B------:R1:W5:Y:S02]  /*3040*/  LDG.E.LTC128B.U16 R223, desc[UR44][R120.64+0x2] ;  /* 0x0000022c78df7981 */ /* 0x000364000c1e1520 */
.L_x_37:
[----:B------:R-:W-:Y:S05]  /*3050*/  BSYNC B1 ;  /* 0x0000000000017941 */ /* 0x000fea0003800000 */
.L_x_36:
[----:B-----5:R-:W-:Y:S01]  /*3060*/  IMAD.U32 R229, R223, 0x10000, RZ ;  /* 0x00010000dfe57824 */ /* 0x020fe200078e00ff */
[----:B------:R-:W-:Y:S01]  /*3070*/  ISETP.GT.AND P3, PT, R222, 0x8, P2 ;  /* 0x00000008de00780c */ /* 0x000fe20001764270 */
[----:B------:R-:W-:Y:S02]  /*3080*/  BSSY B1, `(.L_x_38) ;  /* 0x000000a000017945 */ /* 0x000fe40003800000 */
[----:B------:R-:W-:-:S04]  /*3090*/  FMUL R122, R229, R22 ;  /* 0x00000016e57a7220 */ /* 0x000fc80000400000 */
[----:B------:R-:W-:Y:S01]  /*30a0*/  FFMA R122, R123, R23, R122 ;  /* 0x000000177b7a7223 */ /* 0x000fe2000000007a */
[----:B------:R-:W-:-:S04]  /*30b0*/  @P1 IMAD.MOV.U32 R123, RZ, RZ, R221 ;  /* 0x000000ffff7b1224 */ /* 0x000fc800078e00dd */
[----:B------:R-:W-:-:S04]  /*30c0*/  F2FP.BF16.F32.PACK_AB R122, RZ, R122 ;  /* 0x0000007aff7a723e */ /* 0x000fc800000010ff */
[----:B------:R-:W-:Y:S01]  /*30d0*/  PRMT R224, R122, 0x7610, R224 ;  /* 0x000076107ae07816 */ /* 0x000fe200000000e0 */
[----:B------:R-:W-:-:S05]  /*30e0*/  @P1 IMAD.MOV.U32 R122, RZ, RZ, R220 ;  /* 0x000000ffff7a1224 */ /* 0x000fca00078e00dc */
[----:B------:R2:W-:Y:S01]  /*30f0*/  @P1 STG.E.U16 desc[UR44][R122.64+0x2], R224 ;  /* 0x000002e07a001986 */ /* 0x0005e2000c10152c */
[----:B------:R-:W-:Y:S05]  /*3100*/  @!P3 BRA `(.L_x_39) ;  /* 0x000000000004b947 */ /* 0x000fea0003800000 */
[----:B------:R3:W5:Y:S02]  /*3110*/  LDG.E.LTC128B.U16 R223, desc[UR44][R4.64+0x10] ;  /* 0x0000102c04df7981 */ /* 0x000764000c1e1520 */
.L_x_39:
[----:B------:R-:W-:Y:S05]  /*3120*/  BSYNC B1 ;  /* 0x0000000000017941 */ /* 0x000fea0003800000 */
.L_x_38:
[----:B--2--5:R-:W-:Y:S01]  /*3130*/  IMAD.U32 R123, R223, 0x10000, RZ ;  /* 0x00010000df7b7824 */ /* 0x024fe200078e00ff */
[----:B------:R-:W-:Y:S01]  /*3140*/  ISETP.GT.AND P1, PT, R222, 0x9, P2 ;  /* 0x00000009de00780c */ /* 0x000fe20001724270 */
[----:B------:R-:W-:Y:S02]  /*3150*/  BSSY B1, `(.L_x_40) ;  /* 0x0000007000017945 */ /* 0x000fe40003800000 */
[----:B------:R-:W-:-:S04]  /*3160*/  FMUL R123, R123, R22 ;  /* 0x000000167b7b7220 */ /* 0x000fc80000400000 */
[----:B------:R-:W-:-:S05]  /*3170*/  FFMA R123, R124, R23, R123 ;  /* 0x000000177c7b7223 */ /* 0x000fca000000007b */
[----:B------:R-:W-:-:S05]  /*3180*/  F2FP.BF16.F32.PACK_AB R123, RZ, R123 ;  /* 0x0000007bff7b723e */ /* 0x000fca00000010ff */
[----:B------:R2:W-:Y:S01]  /*3190*/  @P3 STG.E.U16 desc[UR44][R6.64+0x10], R123 ;  /* 0x0000107b06003986 */ /* 0x0005e2000c10152c */
[----:B------:R-:W-:Y:S05]  /*31a0*/  @!P1 BRA `(.L_x_41) ;  /* 0x0000000000049947 */ /* 0x000fea0003800000 */
[----:B------:R4:W5:Y:S02]  /*31b0*/  LDG.E.LTC128B.U16 R223, desc[UR44][R4.64+0x12] ;  /* 0x0000122c04df7981 */ /* 0x000964000c1e1520 */
.L_x_41:
[----:B------:R-:W-:Y:S05]  /*31c0*/  BSYNC B1 ;  /* 0x0000000000017941 */ /* 0x000fea0003800000 */
.L_x_40:
        /* <DEDUP_REMOVED lines=9> */
.L_x_43:
[----:B------:R-:W-:Y:S05]  /*3260*/  BSYNC B1 ;  /* 0x0000000000017941 */ /* 0x000fea0003800000 */
.L_x_42:
[----:B-----5:R-:W-:Y:S01]  /*3270*/  IMAD.U32 R123, R223, 0x10000, RZ ;  /* 0x00010000df7b7824 */ /* 0x020fe200078e00ff */
[----:B------:R-:W-:Y:S01]  /*3280*/  ISETP.GT.AND P1, PT, R222, 0x9, P0 ;  /* 0x00000009de00780c */ /* 0x000fe20000724270 */
[----:B--2---:R-:W-:Y:S01]  /*3290*/  @P3 IMAD.MOV.U32 R122, RZ, RZ, R220 ;  /* 0x000000ffff7a3224 */ /* 0x004fe200078e00dc */
[----:B------:R-:W-:Y:S01]  /*32a0*/  BSSY B1, `(.L_x_44) ;  /* 0x0000009000017945 */ /* 0x000fe20003800000 */
[----:B------:R-:W-:-:S04]  /*32b0*/  FMUL R123, R123, R22 ;  /* 0x000000167b7b7220 */ /* 0x000fc80000400000 */
[----:B------:R-:W-:-:S05]  /*32c0*/  FFMA R123, R126, R23, R123 ;  /* 0x000000177e7b7223 */ /* 0x000fca000000007b */
[----:B------:R-:W-:-:S04]  /*32d0*/  F2FP.BF16.F32.PACK_AB R123, RZ, R123 ;  /* 0x0000007bff7b723e */ /* 0x000fc800000010ff */
[----:B------:R-:W-:Y:S01]  /*32e0*/  PRMT R124, R123, 0x7610, R124 ;  /* 0x000076107b7c7816 */ /* 0x000fe2000000007c */
[----:B------:R-:W-:-:S05]  /*32f0*/  @P3 IMAD.MOV.U32 R123, RZ, RZ, R221 ;  /* 0x000000ffff7b3224 */ /* 0x000fca00078e00dd */
[----:B------:R2:W-:Y:S01]  /*3300*/  @P3 STG.E.U16 desc[UR44][R122.64+0x10], R124 ;  /* 0x0000107c7a003986 */ /* 0x0005e2000c10152c */
[----:B------:R-:W-:Y:S05]  /*3310*/  @!P1 BRA `(.L_x_45) ;  /* 0x0000000000049947 */ /* 0x000fea0003800000 */
[----:B------:R0:W5:Y:S02]  /*3320*/  LDG.E.LTC128B.U16 R223, desc[UR44][R120.64+0x12] ;  /* 0x0000122c78df7981 */ /* 0x000164000c1e1520 */
.L_x_45:
[----:B------:R-:W-:Y:S05]  /*3330*/  BSYNC B1 ;  /* 0x0000000000017941 */ /* 0x000fea0003800000 */
.L_x_44:
[----:B--2--5:R-:W-:Y:S01]  /*3340*/  IMAD.U32 R123, R223, 0x10000, RZ ;  /* 0x00010000df7b7824 */ /* 0x024fe200078e00ff */
[----:B------:R-:W-:Y:S01]  /*3350*/  ISETP.GT.AND P3, PT, R222, 0x10, P2 ;  /* 0x00000010de00780c */ /* 0x000fe20001764270 */
[----:B------:R-:W-:Y:S02]  /*3360*/  BSSY B1, `(.L_x_46) ;  /* 0x000000a000017945 */ /* 0x000fe40003800000 */
[----:B------:R-:W-:Y:S01]  /*3370*/  FMUL R122, R123, R22 ;  /* 0x000000167b7a7220 */ /* 0x000fe20000400000 */
[----:B------:R-:W-:-:S03]  /*3380*/  @P1 IMAD.MOV.U32 R123, RZ, RZ, R221 ;  /* 0x000000ffff7b1224 */ /* 0x000fc600078e00dd */
[----:B------:R-:W-:-:S05]  /*3390*/  FFMA R122, R127, R23, R122 ;  /* 0x000000177f7a7223 */ /* 0x000fca000000007a */
[----:B------:R-:W-:-:S04]  /*33a0*/  F2FP.BF16.F32.PACK_AB R122, RZ, R122 ;  /* 0x0000007aff7a723e */ /* 0x000fc800000010ff */
[----:B------:R-:W-:Y:S01]  /*33b0*/  PRMT R124, R122, 0x7610, R124 ;  /* 0x000076107a7c7816 */ /* 0x000fe2000000007c */
[----:B------:R-:W-:-:S05]  /*33c0*/  @P1 IMAD.MOV.U32 R122, RZ, RZ, R220 ;  /* 0x000000ffff7a1224 */ /* 0x000fca00078e00dc */
[----:B------:R2:W-:Y:S01]  /*33d0*/  @P1 STG.E.U16 desc[UR44][R122.64+0x12], R124 ;  /* 0x0000127c7a001986 */ /* 0x0005e2000c10152c */
[----:B------:R-:W-:Y:S05]  /*33e0*/  @!P3 BRA `(.L_x_47) ;  /* 0x000000000004b947 */ /* 0x000fea0003800000 */
[----:B------:R0:W5:Y:S02]  /*33f0*/  LDG.E.LTC128B.U16 R223, desc[UR44][R4.64+0x20] ;  /* 0x0000202c04df7981 */ /* 0x000164000c1e1520 */
.L_x_47:
[----:B------:R-:W-:Y:S05]  /*3400*/  BSYNC B1 ;  /* 0x0000000000017941 */ /* 0x000fea0003800000 */
.L_x_46:
        /* <DEDUP_REMOVED lines=9> */
.L_x_49:
[----:B------:R-:W-:Y:S05]  /*34a0*/  BSYNC B1 ;  /* 0x0000000000017941 */ /* 0x000fea0003800000 */
.L_x_48:
        /* <DEDUP_REMOVED lines=9> */
.L_x_51:
[----:B------:R-:W-:Y:S05]  /*3540*/  BSYNC B1 ;  /* 0x0000000000017941 */ /* 0x000fea0003800000 */
.L_x_50:
[----:B-----5:R-:W-:Y:S01]  /*3550*/  SHF.L.U32 R123, R223, 0x10, RZ ;  /* 0x00000010df7b7819 */ /* 0x020fe200000006ff */
[----:B--2---:R-:W-:Y:S01]  /*3560*/  @P3 IMAD.MOV.U32 R122, RZ, RZ, R220 ;  /* 0x000000ffff7a3224 */ /* 0x004fe200078e00dc */
[----:B------:R-:W-:Y:S01]  /*3570*/  ISETP.GT.AND P1, PT, R222, 0x11, P0 ;  /* 0x00000011de00780c */ /* 0x000fe20000724270 */
[----:B------:R-:W-:Y:S02]  /*3580*/  BSSY B1, `(.L_x_52) ;  /* 0x0000009000017945 */ /* 0x000fe40003800000 */
        /* <DEDUP_REMOVED lines=8> */
.L_x_53:
[----:B------:R-:W-:Y:S05]  /*3610*/  BSYNC B1 ;  /* 0x0000000000017941 */ /* 0x000fea0003800000 */
.L_x_52:
        /* <DEDUP_REMOVED lines=12> */
.L_x_55:
[----:B------:R-:W-:Y:S05]  /*36e0*/  BSYNC B1 ;  /* 0x0000000000017941 */ /* 0x000fea0003800000 */
.L_x_54:
        /* <DEDUP_REMOVED lines=9> */
.L_x_57:
[----:B------:R-:W-:Y:S05]  /*3780*/  BSYNC B1 ;  /* 0x0000000000017941 */ /* 0x000fea0003800000 */
.L_x_56:
        /* <DEDUP_REMOVED lines=9> */
.L_x_59:
[----:B------:R-:W-:Y:S05]  /*3820*/  BSYNC B1 ;  /* 0x0000000000017941 */ /* 0x000fea0003800000 */
.L_x_58:
        /* <DEDUP_REMOVED lines=12> */
.L_x_61:
[----:B------:R-:W-:Y:S05]  /*38f0*/  BSYNC B1 ;  /* 0x0000000000017941 */ /* 0x000fea0003800000 */
.L_x_60:
        /* <DEDUP_REMOVED lines=12> */
.L_x_63:
[----:B------:R-:W-:Y:S05]  /*39c0*/  BSYNC B1 ;  /* 0x0000000000017941 */ /* 0x000fea0003800000 */
.L_x_62:
        /* <DEDUP_REMOVED lines=9> */
.L_x_65:
[----:B------:R-:W-:Y:S05]  /*3a60*/  BSYNC B1 ;  /* 0x0000000000017941 */ /* 0x000fea0003800000 */
.L_x_64:
        /* <DEDUP_REMOVED lines=9> */
.L_x_67:
[----:B------:R-:W-:Y:S05]  /*3b00*/  BSYNC B1 ;  /* 0x0000000000017941 */ /* 0x000fea0003800000 */
.L_x_66:
[----:B-----5:R-:W-:Y:S01]  /*3b10*/  IMAD.U32 R123, R223, 0x10000, RZ ;  /* 0x00010000df7b7824 */ /* 0x020fe200078e00ff */
[----:B--2---:R-:W-:Y:S01]  /*3b20*/  @P3 MOV R122, R220 ;  /* 0x000000dc007a3202 */ /* 0x004fe20000000f00 */
[----:B------:R-:W-:Y:S01]  /*3b30*/  BSSY B1, `(.L_x_68) ;  /* 0x000000a000017945 */ /* 0x000fe20003800000 */
[----:B------:R-:W-:Y:S01]  /*3b40*/  ISETP.GT.AND P1, PT, R222, 0x21, P0 ;  /* 0x00000021de00780c */ /* 0x000fe20000724270 */
        /* <DEDUP_REMOVED lines=8> */
.L_x_69:
[----:B------:R-:W-:Y:S05]  /*3bd0*/  BSYNC B1 ;  /* 0x0000000000017941 */ /* 0x000fea0003800000 */
.L_x_68:
        /* <DEDUP_REMOVED lines=12> */
.L_x_71:
[----:B------:R-:W-:Y:S05]  /*3ca0*/  BSYNC B1 ;  /* 0x0000000000017941 */ /* 0x000fea0003800000 */
.L_x_70:
        /* <DEDUP_REMOVED lines=9> */
.L_x_73:
[----:B------:R-:W-:Y:S05]  /*3d40*/  BSYNC B1 ;  /* 0x0000000000017941 */ /* 0x000fea0003800000 */
.L_x_72:
        /* <DEDUP_REMOVED lines=9> */
.L_x_75:
[----:B------:R-:W-:Y:S05]  /*3de0*/  BSYNC B1 ;  /* 0x0000000000017941 */ /* 0x000fea0003800000 */
.L_x_74:
        /* <DEDUP_REMOVED lines=12> */
.L_x_77:
[----:B------:R-:W-:Y:S05]  /*3eb0*/  BSYNC B1 ;  /* 0x0000000000017941 */ /* 0x000fea0003800000 */
.L_x_76:
        /* <DEDUP_REMOVED lines=12> */
.L_x_79:
[----:B------:R-:W-:Y:S05]  /*3f80*/  BSYNC B1 ;  /* 0x0000000000017941 */ /* 0x000fea0003800000 */
.L_x_78:
        /* <DEDUP_REMOVED lines=9> */
.L_x_81:
[----:B------:R-:W-:Y:S05]  /*4020*/  BSYNC B1 ;  /* 0x0000000000017941 */ /* 0x000fea0003800000 */
.L_x_80:
        /* <DEDUP_REMOVED lines=9> */
.L_x_83:
[----:B------:R-:W-:Y:S05]  /*40c0*/  BSYNC B1 ;  /* 0x0000000000017941 */ /* 0x000fea0003800000 */
.L_x_82:
[----:B-----5:R-:W-:Y:S01]  /*40d0*/  IMAD.U32 R123, R223, 0x10000, RZ ;  /* 0x00010000df7b7824 */ /* 0x020fe200078e00ff */
[----:B------:R-:W-:Y:S01]  /*40e0*/  ISETP.GT.AND P1, PT, R222, 0x31, P0 ;  /* 0x00000031de00780c */ /* 0x000fe20000724270 */
[----:B--2---:R-:W-:Y:S01]  /*40f0*/  @P3 IMAD.MOV.U32 R122, RZ, RZ, R220 ;  /* 0x000000ffff7a3224 */ /* 0x004fe200078e00dc */
[----:B------:R-:W-:Y:S01]  /*4100*/  BSSY B1, `(.L_x_84) ;  /* 0x0000009000017945 */ /* 0x000fe20003800000 */
[----:B------:R-:W-:-:S04]  /*4110*/  FMUL R123, R123, R22 ;  /* 0x000000167b7b7220 */ /* 0x000fc80000400000 */
[----:B------:R-:W-:-:S05]  /*4120*/  FFMA R123, R146, R23, R123 ;  /* 0x00000017927b7223 */ /* 0x000fca000000007b */
[----:B------:R-:W-:-:S04]  /*4130*/  F2FP.BF16.F32.PACK_AB R123, RZ, R123 ;  /* 0x0000007bff7b723e */ /* 0x000fc800000010ff */
[----:B------:R-:W-:Y:S02]  /*4140*/  PRMT R124, R123, 0x7610, R124 ;  /* 0x000076107b7c7816 */ /* 0x000fe4000000007c */
[----:B------:R-:W-:-:S05]  /*4150*/  @P3 MOV R123, R221 ;  /* 0x000000dd007b3202 */ /* 0x000fca0000000f00 */
[----:B------:R2:W-:Y:S01]  /*4160*/  @P3 STG.E.U16 desc[UR44][R122.64+0x60], R124 ;  /* 0x0000607c7a003986 */ /* 0x0005e2000c10152c */
[----:B------:R-:W-:Y:S05]  /*4170*/  @!P1 BRA `(.L_x_85) ;  /* 0x0000000000049947 */ /* 0x000fea0003800000 */
[----:B------:R0:W5:Y:S02]  /*4180*/  LDG.E.LTC128B.U16 R223, desc[UR44][R120.64+0x62] ;  /* 0x0000622c78df7981 */ /* 0x000164000c1e1520 */
.L_x_85:
[----:B------:R-:W-:Y:S05]  /*4190*/  BSYNC B1 ;  /* 0x0000000000017941 */ /* 0x000fea0003800000 */
.L_x_84:
        /* <DEDUP_REMOVED lines=12> */
.L_x_87:
[----:B------:R-:W-:Y:S05]  /*4260*/  BSYNC B1 ;  /* 0x0000000000017941 */ /* 0x000fea0003800000 */
.L_x_86:
        /* <DEDUP_REMOVED lines=9> */
.L_x_89:
[----:B------:R-:W-:Y:S05]  /*4300*/  BSYNC B1 ;  /* 0x0000000000017941 */ /* 0x000fea0003800000 */
.L_x_88:
        /* <DEDUP_REMOVED lines=9> */
.L_x_91:
[----:B------:R-:W-:Y:S05]  /*43a0*/  BSYNC B1 ;  /* 0x0000000000017941 */ /* 0x000fea0003800000 */
.L_x_90:
        /* <DEDUP_REMOVED lines=12> */
.L_x_93:
[----:B------:R-:W-:Y:S05]  /*4470*/  BSYNC B1 ;  /* 0x0000000000017941 */ /* 0x000fea0003800000 */
.L_x_92:
        /* <DEDUP_REMOVED lines=12> */
.L_x_95:
[----:B------:R-:W-:Y:S05]  /*4540*/  BSYNC B1 ;  /* 0x0000000000017941 */ /* 0x000fea0003800000 */
.L_x_94:
        /* <DEDUP_REMOVED lines=9> */
.L_x_97:
[----:B------:R-:W-:Y:S05]  /*45e0*/  BSYNC B1 ;  /* 0x0000000000017941 */ /* 0x000fea0003800000 */
.L_x_96:
        /* <DEDUP_REMOVED lines=9> */
.L_x_99:
[----:B------:R-:W-:Y:S05]  /*4680*/  BSYNC B1 ;  /* 0x0000000000017941 */ /* 0x000fea0003800000 */
.L_x_98:
        /* <DEDUP_REMOVED lines=12> */
.L_x_101:
[----:B------:R-:W-:Y:S05]  /*4750*/  BSYNC B1 ;  /* 0x0000000000017941 */ /* 0x000fea0003800000 */
.L_x_100:
[----:B--2--5:R-:W-:Y:S01]  /*4760*/  SHF.L.U32 R123, R223, 0x10, RZ ;  /* 0x00000010df7b7819 */ /* 0x024fe200000006ff */
[----:B------:R-:W-:Y:S01]  /*4770*/  BSSY B1, `(.L_x_102) ;  /* 0x000000b000017945 */ /* 0x000fe20003800000 */
[----:B------:R-:W-:-:S03]  /*4780*/  ISETP.GT.AND P3, PT, R222, 0x48, P2 ;  /* 0x00000048de00780c */ /* 0x000fc60001764270 */
        /* <DEDUP_REMOVED lines=9> */
.L_x_103:
[----:B------:R-:W-:Y:S05]  /*4820*/  BSYNC B1 ;  /* 0x0000000000017941 */ /* 0x000fea0003800000 */
.L_x_102:
        /* <DEDUP_REMOVED lines=9> */
.L_x_105:
[----:B------:R-:W-:Y:S05]  /*48c0*/  BSYNC B1 ;  /* 0x0000000000017941 */ /* 0x000fea0003800000 */
.L_x_104:
        /* <DEDUP_REMOVED lines=9> */
.L_x_107:
[----:B------:R-:W-:Y:S05]  /*4960*/  BSYNC B1 ;  /* 0x0000000000017941 */ /* 0x000fea0003800000 */
.L_x_106:
        /* <DEDUP_REMOVED lines=12> */
.L_x_109:
[----:B------:R-:W-:Y:S05]  /*4a30*/  BSYNC B1 ;  /* 0x0000000000017941 */ /* 0x000fea0003800000 */
.L_x_108:
        /* <DEDUP_REMOVED lines=12> */
.L_x_111:
[----:B------:R-:W-:Y:S05]  /*4b00*/  BSYNC B1 ;  /* 0x0000000000017941 */ /* 0x000fea0003800000 */
.L_x_110:
        /* <DEDUP_REMOVED lines=9> */
.L_x_113:
[----:B------:R-:W-:Y:S05]  /*4ba0*/  BSYNC B1 ;  /* 0x0000000000017941 */ /* 0x000fea0003800000 */
.L_x_112:
        /* <DEDUP_REMOVED lines=9> */
.L_x_115:
[----:B------:R-:W-:Y:S05]  /*4c40*/  BSYNC B1 ;  /* 0x0000000000017941 */ /* 0x000fea0003800000 */
.L_x_114:
        /* <DEDUP_REMOVED lines=12> */
.L_x_117:
[----:B------:R-:W-:Y:S05]  /*4d10*/  BSYNC B1 ;  /* 0x0000000000017941 */ /* 0x000fea0003800000 */
.L_x_116:
[----:B--2--5:R-:W-:Y:S01]  /*4d20*/  IMAD.U32 R123, R223, 0x10000, RZ ;  /* 0x00010000df7b7824 */ /* 0x024fe200078e00ff */
[----:B------:R-:W-:Y:S01]  /*4d30*/  ISETP.GT.AND P3, PT, R222, 0x58, P2 ;  /* 0x00000058de00780c */ /* 0x000fe20001764270 */
[----:B------:R-:W-:Y:S02]  /*4d40*/  BSSY B1, `(.L_x_118) ;  /* 0x000000a000017945 */ /* 0x000fe40003800000 */
[----:B------:R-:W-:Y:S01]  /*4d50*/  FMUL R122, R123, R22 ;  /* 0x000000167b7a7220 */ /* 0x000fe20000400000 */
[----:B------:R-:W-:-:S03]  /*4d60*/  @P1 IMAD.MOV.U32 R123, RZ, RZ, R221 ;  /* 0x000000ffff7b1224 */ /* 0x000fc600078e00dd */
[----:B------:R-:W-:-:S05]  /*4d70*/  FFMA R122, R163, R23, R122 ;  /* 0x00000017a37a7223 */ /* 0x000fca000000007a */
[----:B------:R-:W-:-:S04]  /*4d80*/  F2FP.BF16.F32.PACK_AB R122, RZ, R122 ;  /* 0x0000007aff7a723e */ /* 0x000fc800000010ff */
[----:B------:R-:W-:Y:S02]  /*4d90*/  PRMT R124, R122, 0x7610, R124 ;  /* 0x000076107a7c7816 */ /* 0x000fe4000000007c */
[----:B------:R-:W-:-:S05]  /*4da0*/  @P1 MOV R122, R220 ;  /* 0x000000dc007a1202 */ /* 0x000fca0000000f00 */
[----:B------:R2:W-:Y:S01]  /*4db0*/  @P1 STG.E.U16 desc[UR44][R122.64+0xa2], R124 ;  /* 0x0000a27c7a001986 */ /* 0x0005e2000c10152c */
[----:B------:R-:W-:Y:S05]  /*4dc0*/  @!P3 BRA `(.L_x_119) ;  /* 0x000000000004b947 */ /* 0x000fea0003800000 */
[----:B------:R0:W5:Y:S02]  /*4dd0*/  LDG.E.LTC128B.U16 R223, desc[UR44][R4.64+0xb0] ;  /* 0x0000b02c04df7981 */ /* 0x000164000c1e1520 */
.L_x_119:
[----:B------:R-:W-:Y:S05]  /*4de0*/  BSYNC B1 ;  /* 0x0000000000017941 */ /* 0x000fea0003800000 */
.L_x_118:
        /* <DEDUP_REMOVED lines=9> */
.L_x_121:
[----:B------:R-:W-:Y:S05]  /*4e80*/  BSYNC B1 ;  /* 0x0000000000017941 */ /* 0x000fea0003800000 */
.L_x_120:
        /* <DEDUP_REMOVED lines=9> */
.L_x_123:
[----:B------:R-:W-:Y:S05]  /*4f20*/  BSYNC B1 ;  /* 0x0000000000017941 */ /* 0x000fea0003800000 */
.L_x_122:
        /* <DEDUP_REMOVED lines=12> */
.L_x_125:
[----:B------:R-:W-:Y:S05]  /*4ff0*/  BSYNC B1 ;  /* 0x0000000000017941 */ /* 0x000fea0003800000 */
.L_x_124:
        /* <DEDUP_REMOVED lines=12> */
.L_x_127:
[----:B------:R-:W-:Y:S05]  /*50c0*/  BSYNC B1 ;  /* 0x0000000000017941 */ /* 0x000fea0003800000 */
.L_x_126:
        /* <DEDUP_REMOVED lines=9> */
.L_x_129:
[----:B------:R-:W-:Y:S05]  /*5160*/  BSYNC B1 ;  /* 0x0000000000017941 */ /* 0x000fea0003800000 */
.L_x_128:
        /* <DEDUP_REMOVED lines=9> */
.L_x_131:
[----:B------:R-:W-:Y:S05]  /*5200*/  BSYNC B1 ;  /* 0x0000000000017941 */ /* 0x000fea0003800000 */
.L_x_130:
        /* <DEDUP_REMOVED lines=12> */
.L_x_133:
[----:B------:R-:W-:Y:S05]  /*52d0*/  BSYNC B1 ;  /* 0x0000000000017941 */ /* 0x000fea0003800000 */
.L_x_132:
[----:B--2--5:R-:W-:Y:S01]  /*52e0*/  IMAD.U32 R123, R223, 0x10000, RZ ;  /* 0x00010000df7b7824 */ /* 0x024fe200078e00ff */
[----:B------:R-:W-:Y:S01]  /*52f0*/  ISETP.GT.AND P3, PT, R222, 0x68, P2 ;  /* 0x00000068de00780c */ /* 0x000fe20001764270 */
[----:B------:R-:W-:Y:S02]  /*5300*/  BSSY B1, `(.L_x_134) ;  /* 0x000000a000017945 */ /* 0x000fe40003800000 */
[----:B------:R-:W-:Y:S01]  /*5310*/  FMUL R122, R123, R22 ;  /* 0x000000167b7a7220 */ /* 0x000fe20000400000 */
[----:B------:R-:W-:-:S03]  /*5320*/  @P1 MOV R123, R221 ;  /* 0x000000dd007b1202 */ /* 0x000fc60000000f00 */
[----:B------:R-:W-:-:S05]  /*5330*/  FFMA R122, R171, R23, R122 ;  /* 0x00000017ab7a7223 */ /* 0x000fca000000007a */
[----:B------:R-:W-:-:S04]  /*5340*/  F2FP.BF16.F32.PACK_AB R122, RZ, R122 ;  /* 0x0000007aff7a723e */ /* 0x000fc800000010ff */
[----:B------:R-:W-:Y:S01]  /*5350*/  PRMT R124, R122, 0x7610, R124 ;  /* 0x000076107a7c7816 */ /* 0x000fe2000000007c */
[----:B------:R-:W-:-:S05]  /*5360*/  @P1 IMAD.MOV.U32 R122, RZ, RZ, R220 ;  /* 0x000000ffff7a1224 */ /* 0x000fca00078e00dc */
[----:B------:R2:W-:Y:S01]  /*5370*/  @P1 STG.E.U16 desc[UR44][R122.64+0xc2], R124 ;  /* 0x0000c27c7a001986 */ /* 0x0005e2000c10152c */
[----:B------:R-:W-:Y:S05]  /*5380*/  @!P3 BRA `(.L_x_135) ;  /* 0x000000000004b947 */ /* 0x000fea0003800000 */
[----:B------:R0:W5:Y:S02]  /*5390*/  LDG.E.LTC128B.U16 R223, desc[UR44][R4.64+0xd0] ;  /* 0x0000d02c04df7981 */ /* 0x000164000c1e1520 */
.L_x_135:
[----:B------:R-:W-:Y:S05]  /*53a0*/  BSYNC B1 ;  /* 0x0000000000017941 */ /* 0x000fea0003800000 */
.L_x_134:
        /* <DEDUP_REMOVED lines=9> */
.L_x_137:
[----:B------:R-:W-:Y:S05]  /*5440*/  BSYNC B1 ;  /* 0x0000000000017941 */ /* 0x000fea0003800000 */
.L_x_136:
        /* <DEDUP_REMOVED lines=9> */
.L_x_139:
[----:B------:R-:W-:Y:S05]  /*54e0*/  BSYNC B1 ;  /* 0x0000000000017941 */ /* 0x000fea0003800000 */
.L_x_138:
        /* <DEDUP_REMOVED lines=12> */
.L_x_141:
[----:B------:R-:W-:Y:S05]  /*55b0*/  BSYNC B1 ;  /* 0x0000000000017941 */ /* 0x000fea0003800000 */
.L_x_140:
        /* <DEDUP_REMOVED lines=12> */
.L_x_143:
[----:B------:R-:W-:Y:S05]  /*5680*/  BSYNC B1 ;  /* 0x0000000000017941 */ /* 0x000fea0003800000 */
.L_x_142:
        /* <DEDUP_REMOVED lines=9> */
.L_x_145:
[----:B------:R-:W-:Y:S05]  /*5720*/  BSYNC B1 ;  /* 0x0000000000017941 */ /* 0x000fea0003800000 */
.L_x_144:
        /* <DEDUP_REMOVED lines=9> */
.L_x_147:
[----:B------:R-:W-:Y:S05]  /*57c0*/  BSYNC B1 ;  /* 0x0000000000017941 */ /* 0x000fea0003800000 */
.L_x_146:
        /* <DEDUP_REMOVED lines=12> */
.L_x_149:
[----:B------:R-:W-:Y:S05]  /*5890*/  BSYNC B1 ;  /* 0x0000000000017941 */ /* 0x000fea0003800000 */
.L_x_148:
        /* <DEDUP_REMOVED lines=12> */
.L_x_151:
[----:B------:R-:W-:Y:S05]  /*5960*/  BSYNC B1 ;  /* 0x0000000000017941 */ /* 0x000fea0003800000 */
.L_x_150:
[----:B--2--5:R-:W-:Y:S01]  /*5970*/  SHF.L.U32 R123, R223, 0x10, RZ ;  /* 0x00000010df7b7819 */ /* 0x024fe200000006ff */
[----:B------:R-:W-:Y:S01]  /*5980*/  BSSY B1, `(.L_x_152) ;  /* 0x0000008000017945 */ /* 0x000fe20003800000 */
[----:B------:R-:W-:-:S03]  /*5990*/  ISETP.GT.AND P1, PT, R222, 0x79, P2 ;  /* 0x00000079de00780c */ /* 0x000fc60001724270 */
[----:B------:R-:W-:-:S04]  /*59a0*/  FMUL R123, R123, R22 ;  /* 0x000000167b7b7220 */ /* 0x000fc80000400000 */
[----:B------:R-:W-:-:S05]  /*59b0*/  FFMA R123, R180, R23, R123 ;  /* 0x00000017b47b7223 */ /* 0x000fca000000007b */
[----:B------:R-:W-:-:S05]  /*59c0*/  F2FP.BF16.F32.PACK_AB R123, RZ, R123 ;  /* 0x0000007bff7b723e */ /* 0x000fca00000010ff */
[----:B------:R2:W-:Y:S01]  /*59d0*/  @P3 STG.E.U16 desc[UR44][R6.64+0xf0], R123 ;  /* 0x0000f07b06003986 */ /* 0x0005e2000c10152c */
[----:B------:R-:W-:Y:S05]  /*59e0*/  @!P1 BRA `(.L_x_153) ;  /* 0x0000000000049947 */ /* 0x000fea0003800000 */
[----:B------:R0:W5:Y:S02]  /*59f0*/  LDG.E.LTC128B.U16 R223, desc[UR44][R4.64+0xf2] ;  /* 0x0000f22c04df7981 */ /* 0x000164000c1e1520 */
.L_x_153:
[----:B------:R-:W-:Y:S05]  /*5a00*/  BSYNC B1 ;  /* 0x0000000000017941 */ /* 0x000fea0003800000 */
.L_x_152:
        /* <DEDUP_REMOVED lines=9> */
.L_x_155:
[----:B------:R-:W-:Y:S05]  /*5aa0*/  BSYNC B1 ;  /* 0x0000000000017941 */ /* 0x000fea0003800000 */
.L_x_154:
        /* <DEDUP_REMOVED lines=12> */
.L_x_157:
[----:B------:R-:W-:Y:S05]  /*5b70*/  BSYNC B1 ;  /* 0x0000000000017941 */ /* 0x000fea0003800000 */
.L_x_156:
        /* <DEDUP_REMOVED lines=12> */
.L_x_159:
[----:B------:R-:W-:Y:S05]  /*5c40*/  BSYNC B1 ;  /* 0x0000000000017941 */ /* 0x000fea0003800000 */
.L_x_158:
        /* <DEDUP_REMOVED lines=9> */
.L_x_161:
[----:B------:R-:W-:Y:S05]  /*5ce0*/  BSYNC B1 ;  /* 0x0000000000017941 */ /* 0x000fea0003800000 */
.L_x_160:
        /* <DEDUP_REMOVED lines=9> */
.L_x_163:
[----:B------:R-:W-:Y:S05]  /*5d80*/  BSYNC B1 ;  /* 0x0000000000017941 */ /* 0x000fea0003800000 */
.L_x_162:
        /* <DEDUP_REMOVED lines=12> */
.L_x_165:
[----:B------:R-:W-:Y:S05]  /*5e50*/  BSYNC B1 ;  /* 0x0000000000017941 */ /* 0x000fea0003800000 */
.L_x_164:
        /* <DEDUP_REMOVED lines=12> */
.L_x_167:
[----:B------:R-:W-:Y:S05]  /*5f20*/  BSYNC B1 ;  /* 0x0000000000017941 */ /* 0x000fea0003800000 */
.L_x_166:
        /* <DEDUP_REMOVED lines=9> */
.L_x_169:
[----:B------:R-:W-:Y:S05]  /*5fc0*/  BSYNC B1 ;  /* 0x0000000000017941 */ /* 0x000fea0003800000 */
.L_x_168:
        /* <DEDUP_REMOVED lines=9> */
.L_x_171:
[----:B------:R-:W-:Y:S05]  /*6060*/  BSYNC B1 ;  /* 0x0000000000017941 */ /* 0x000fea0003800000 */
.L_x_170:
        /* <DEDUP_REMOVED lines=12> */
.L_x_173:
[----:B------:R-:W-:Y:S05]  /*6130*/  BSYNC B1 ;  /* 0x0000000000017941 */ /* 0x000fea0003800000 */
.L_x_172:
        /* <DEDUP_REMOVED lines=12> */
.L_x_175:
[----:B------:R-:W-:Y:S05]  /*6200*/  BSYNC B1 ;  /* 0x0000000000017941 */ /* 0x000fea0003800000 */
.L_x_174:
        /* <DEDUP_REMOVED lines=9> */
.L_x_177:
[----:B------:R-:W-:Y:S05]  /*62a0*/  BSYNC B1 ;  /* 0x0000000000017941 */ /* 0x000fea0003800000 */
.L_x_176:
        /* <DEDUP_REMOVED lines=9> */
.L_x_179:
[----:B------:R-:W-:Y:S05]  /*6340*/  BSYNC B1 ;  /* 0x0000000000017941 */ /* 0x000fea0003800000 */
.L_x_178:
        /* <DEDUP_REMOVED lines=12> */
.L_x_181:
[----:B------:R-:W-:Y:S05]  /*6410*/  BSYNC B1 ;  /* 0x0000000000017941 */ /* 0x000fea0003800000 */
.L_x_180:
        /* <DEDUP_REMOVED lines=12> */
.L_x_183:
[----:B------:R-:W-:Y:S05]  /*64e0*/  BSYNC B1 ;  /* 0x0000000000017941 */ /* 0x000fea0003800000 */
.L_x_182:
        /* <DEDUP_REMOVED lines=9> */
.L_x_185:
[----:B------:R-:W-:Y:S05]  /*6580*/  BSYNC B1 ;  /* 0x0000000000017941 */ /* 0x000fea0003800000 */
.L_x_184:
        /* <DEDUP_REMOVED lines=9> */
.L_x_187:
[----:B------:R-:W-:Y:S05]  /*6620*/  BSYNC B1 ;  /* 0x0000000000017941 */ /* 0x000fea0003800000 */
.L_x_186:
        /* <DEDUP_REMOVED lines=12> */
.L_x_189:
[----:B------:R-:W-:Y:S05]  /*66f0*/  BSYNC B1 ;  /* 0x0000000000017941 */ /* 0x000fea0003800000 */
.L_x_188:
        /* <DEDUP_REMOVED lines=12> */
.L_x_191:
[----:B------:R-:W-:Y:S05]  /*67c0*/  BSYNC B1 ;  /* 0x0000000000017941 */ /* 0x000fea0003800000 */
.L_x_190:
        /* <DEDUP_REMOVED lines=9> */
.L_x_193:
[----:B------:R-:W-:Y:S05]  /*6860*/  BSYNC B1 ;  /* 0x0000000000017941 */ /* 0x000fea0003800000 */
.L_x_192:
        /* <DEDUP_REMOVED lines=9> */
.L_x_195:
[----:B------:R-:W-:Y:S05]  /*6900*/  BSYNC B1 ;  /* 0x0000000000017941 */ /* 0x000fea0003800000 */
.L_x_194:
        /* <DEDUP_REMOVED lines=12> */
.L_x_197:
[----:B------:R-:W-:Y:S05]  /*69d0*/  BSYNC B1 ;  /* 0x0000000000017941 */ /* 0x000fea0003800000 */
.L_x_196:
        /* <DEDUP_REMOVED lines=12> */
.L_x_199:
[----:B------:R-:W-:Y:S05]  /*6aa0*/  BSYNC B1 ;  /* 0x0000000000017941 */ /* 0x000fea0003800000 */
.L_x_198:
        /* <DEDUP_REMOVED lines=9> */
.L_x_201:
[----:B------:R-:W-:Y:S05]  /*6b40*/  BSYNC B1 ;  /* 0x0000000000017941 */ /* 0x000fea0003800000 */
.L_x_200:
        /* <DEDUP_REMOVED lines=9> */
.L_x_203:
[----:B------:R-:W-:Y:S05]  /*6be0*/  BSYNC B1 ;  /* 0x0000000000017941 */ /* 0x000fea0003800000 */
.L_x_202:
        /* <DEDUP_REMOVED lines=12> */
.L_x_205:
[----:B------:R-:W-:Y:S05]  /*6cb0*/  BSYNC B1 ;  /* 0x0000000000017941 */ /* 0x000fea0003800000 */
.L_x_204:
        /* <DEDUP_REMOVED lines=12> */
.L_x_207:
[----:B------:R-:W-:Y:S05]  /*6d80*/  BSYNC B1 ;  /* 0x0000000000017941 */ /* 0x000fea0003800000 */
.L_x_206:
        /* <DEDUP_REMOVED lines=9> */
.L_x_209:
[----:B------:R-:W-:Y:S05]  /*6e20*/  BSYNC B1 ;  /* 0x0000000000017941 */ /* 0x000fea0003800000 */
.L_x_208:
        /* <DEDUP_REMOVED lines=9> */
.L_x_211:
[----:B------:R-:W-:Y:S05]  /*6ec0*/  BSYNC B1 ;  /* 0x0000000000017941 */ /* 0x000fea0003800000 */
.L_x_210:
        /* <DEDUP_REMOVED lines=12> */
.L_x_213:
[----:B------:R-:W-:Y:S05]  /*6f90*/  BSYNC B1 ;  /* 0x0000000000017941 */ /* 0x000fea0003800000 */
.L_x_212:
        /* <DEDUP_REMOVED lines=12> */
.L_x_215:
[----:B------:R-:W-:Y:S05]  /*7060*/  BSYNC B1 ;  /* 0x0000000000017941 */ /* 0x000fea0003800000 */
.L_x_214:
        /* <DEDUP_REMOVED lines=9> */
.L_x_217:
[----:B------:R-:W-:Y:S05]  /*7100*/  BSYNC B1 ;  /* 0x0000000000017941 */ /* 0x000fea0003800000 */
.L_x_216:
[----:B0--345:R-:W-:Y:S01]  /*7110*/  SHF.L.U32 R5, R223, 0x10, RZ ;  /* 0x00000010df057819 */ /* 0x039fe200000006ff */
        /* <DEDUP_REMOVED lines=11> */
.L_x_219:
[----:B------:R-:W-:Y:S05]  /*71d0*/  BSYNC B1 ;  /* 0x0000000000017941 */ /* 0x000fea0003800000 */
.L_x_218:
[----:B0----5:R-:W-:Y:S01]  /*71e0*/  IMAD.U32 R5, R223, 0x10000, RZ ;  /* 0x00010000df057824 */ /* 0x021fe200078e00ff */
[----:B------:R-:W-:Y:S01]  /*71f0*/  ISETP.GT.AND P1, PT, R222, 0xb9, P0 ;  /* 0x000000b9de00780c */ /* 0x000fe20000724270 */
[----:B------:R-:W-:Y:S01]  /*7200*/  @P3 IMAD.MOV.U32 R4, RZ, RZ, R220 ;  /* 0x000000ffff043224 */ /* 0x000fe200078e00dc */
[----:B------:R-:W-:Y:S01]  /*7210*/  IADD3 R125, P0, R3, 0x80, RZ ;  /* 0x00000080037d7810 */ /* 0x000fe20007f1e0ff */
[----:B------:R-:W-:Y:S01]  /*7220*/  FMUL R5, R5, R22 ;  /* 0x0000001605057220 */ /* 0x000fe20000400000 */
[----:B------:R-:W-:Y:S03]  /*7230*/  BSSY B1, `(.L_x_220) ;  /* 0x0000008000017945 */ /* 0x000fe60003800000 */
[----:B------:R-:W-:-:S05]  /*7240*/  FFMA R5, R214, R23, R5 ;  /* 0x00000017d6057223 */ /* 0x000fca0000000005 */
[----:B------:R-:W-:-:S04]  /*7250*/  F2FP.BF16.F32.PACK_AB R5, RZ, R5 ;  /* 0x00000005ff05723e */ /* 0x000fc800000010ff */
[----:B------:R-:W-:Y:S01]  /*7260*/  PRMT R3, R5, 0x7610, R3 ;  /* 0x0000761005037816 */ /* 0x000fe20000000003 */
[----:B------:R-:W-:-:S05]  /*7270*/  @P3 IMAD.MOV.U32 R5, RZ, RZ, R221 ;  /* 0x000000ffff053224 */ /* 0x000fca00078e00dd */
[----:B------:R0:W-:Y:S01]  /*7280*/  @P3 STG.E.U16 desc[UR44][R4.64+0x170], R3 ;  /* 0x0001700304003986 */ /* 0x0001e2000c10152c */
[----:B------:R-:W-:Y:S05]  /*7290*/  @!P1 BRA `(.L_x_221) ;  /* 0x0000000000049947 */ /* 0x000fea0003800000 */
[----:B------:R4:W5:Y:S02]  /*72a0*/  LDG.E.LTC128B.U16 R223, desc[UR44][R120.64+0x172] ;  /* 0x0001722c78df7981 */ /* 0x000964000c1e1520 */
.L_x_221:
[----:B------:R-:W-:Y:S05]  /*72b0*/  BSYNC B1 ;  /* 0x0000000000017941 */ /* 0x000fea0003800000 */
.L_x_220:
[----:B0----5:R-:W-:Y:S01]  /*72c0*/  IMAD.U32 R3, R223, 0x10000, RZ ;  /* 0x00010000df037824 */ /* 0x021fe200078e00ff */
[----:B------:R-:W-:Y:S01]  /*72d0*/  BSSY B1, `(.L_x_222) ;  /* 0x0000011000017945 */ /* 0x000fe20003800000 */
[----:B------:R-:W-:Y:S01]  /*72e0*/  IMAD.X R5, RZ, RZ, UR7, P0 ;  /* 0x00000007ff057e24 */ /* 0x000fe200080e06ff */
[----:B------:R-:W-:Y:S01]  /*72f0*/  ISETP.GT.AND P0, PT, R0, 0x80, PT ;  /* 0x000000800000780c */ /* 0x000fe20003f04270 */
[----:B------:R-:W-:Y:S02]  /*7300*/  FMUL R4, R3, R22 ;  /* 0x0000001603047220 */ /* 0x000fe40000400000 */
[-C--:B-1-34-:R-:W-:Y:S01]  /*7310*/  IMAD R120, R5, R14.reuse, RZ ;  /* 0x0000000e05787224 */ /* 0x09afe200078e02ff */
[----:B------:R-:W-:Y:S01]  /*7320*/  ISETP.GT.AND P4, PT, R222, RZ, P0 ;  /* 0x000000ffde00720c */ /* 0x000fe20000784270 */
[----:B------:R-:W-:Y:S01]  /*7330*/  FFMA R215, R215, R23, R4 ;  /* 0x00000017d7d77223 */ /* 0x000fe20000000004 */
[----:B------:R-:W-:-:S04]  /*7340*/  IMAD.WIDE.U32 R4, R125, R14, R8 ;  /* 0x0000000e7d047225 */ /* 0x000fc800078e0008 */
[----:B------:R-:W-:Y:S01]  /*7350*/  F2FP.BF16.F32.PACK_AB R215, RZ, R215 ;  /* 0x000000d7ffd7723e */ /* 0x000fe200000010ff */
[----:B--2---:R-:W-:Y:S01]  /*7360*/  IMAD R123, R125, R15, R120 ;  /* 0x0000000f7d7b7224 */ /* 0x004fe200078e0278 */
[----:B------:R-:W-:-:S03]  /*7370*/  LEA R120, P2, R4, R12, 0x1 ;  /* 0x0000000c04787211 */ /* 0x000fc600078408ff */
[----:B------:R0:W-:Y:S01]  /*7380*/  @P1 STG.E.U16 desc[UR44][R220.64+0x172], R215 ;  /* 0x000172d7dc001986 */ /* 0x0001e2000c10152c */
[----:B------:R-:W-:-:S05]  /*7390*/  IMAD.IADD R3, R5, 0x1, R123 ;  /* 0x0000000105037824 */ /* 0x000fca00078e027b */
[----:B------:R-:W-:Y:S01]  /*73a0*/  LEA.HI.X R121, R4, R13, R3, 0x1, P2 ;  /* 0x0000000d04797211 */ /* 0x000fe200010f0c03 */
[----:B------:R-:W-:Y:S01]  /*73b0*/  IMAD.WIDE.U32 R4, R125, R14, R216 ;  /* 0x0000000e7d047225 */ /* 0x000fe200078e00d8 */
[----:B------:R-:W-:Y:S06]  /*73c0*/  @!P4 BRA `(.L_x_223) ;  /* 0x000000000004c947 */ /* 0x000fec0003800000 */
[----:B------:R1:W5:Y:S02]  /*73d0*/  LDG.E.LTC128B.U16 R223, desc[UR44][R120.64] ;  /* 0x0000002c78df7981 */ /* 0x000364000c1e1520 */
.L_x_223:
[----:B------:R-:W-:Y:S05]  /*73e0*/  BSYNC B1 ;  /* 0x0000000000017941 */ /* 0x000fea0003800000 */
.L_x_222:
[----:B-----5:R-:W-:Y:S01]  /*73f0*/  IMAD.U32 R3, R223, 0x10000, RZ ;  /* 0x00010000df037824 */ /* 0x020fe200078e00ff */
[----:B------:R-:W-:Y:S01]  /*7400*/  ISETP.GT.AND P2, PT, R222, 0x1, P0 ;  /* 0x00000001de00780c */ /* 0x000fe20000744270 */
[----:B------:R-:W-:Y:S01]  /*7410*/  IMAD.IADD R5, R123, 0x1, R5 ;  /* 0x000000017b057824 */ /* 0x000fe200078e0205 */
[----:B------:R-:W-:Y:S01]  /*7420*/  BSSY B1, `(.L_x_224) ;  /* 0x0000010000017945 */ /* 0x000fe20003800000 */
[----:B------:R-:W-:Y:S01]  /*7430*/  FMUL R3, R3, R22 ;  /* 0x0000001603037220 */ /* 0x000fe20000400000 */
[----:B------:R-:W-:Y:S02]  /*7440*/  IMAD.U32 R15, RZ, RZ, UR8 ;  /* 0x00000008ff0f7e24 */ /* 0x000fe4000f8e00ff */
[----:B-1----:R-:W-:-:S04]  /*7450*/  IMAD.WIDE.U32 R120, R20, UR42, R4 ;  /* 0x0000002a14787c25 */ /* 0x002fc8000f8e0004 */
[----:B------:R-:W-:Y:S01]  /*7460*/  FFMA R3, R24, R23, R3 ;  /* 0x0000001718037223 */ /* 0x000fe20000000003 */
[----:B------:R-:W-:Y:S01]  /*7470*/  LEA R4, P1, R15, R6, 0x8 ;  /* 0x000000060f047211 */ /* 0x000fe200078240ff */
[----:B------:R-:W-:Y:S01]  /*7480*/  IMAD.U32 R5, RZ, RZ, UR8 ;  /* 0x00000008ff057e24 */ /* 0x000fe2000f8e00ff */
[----:B------:R-:W-:Y:S01]  /*7490*/  LEA R6, P3, R120, R12, 0x1 ;  /* 0x0000000c78067211 */ /* 0x000fe200078608ff */
[----:B------:R-:W-:Y:S01]  /*74a0*/  IMAD.U32 R24, RZ, RZ, UR9 ;  /* 0x00000009ff187e24 */ /* 0x000fe2000f8e00ff */
[----:B------:R-:W-:Y:S01]  /*74b0*/  F2FP.BF16.F32.PACK_AB R3, RZ, R3 ;  /* 0x00000003ff03723e */ /* 0x000fe200000010ff */
[----:B------:R-:W-:-:S03]  /*74c0*/  IMAD.IADD R15, R21, 0x1, R121 ;  /* 0x00000001150f7824 */ /* 0x000fc600078e0279 */
[----:B------:R-:W-:Y:S02]  /*74d0*/  LEA.HI.X R5, R5, R7, R24, 0x8, P1 ;  /* 0x0000000705057211 */ /* 0x000fe400008f4418 */
[----:B------:R-:W-:-:S03]  /*74e0*/  LEA.HI.X R7, R120, R13, R15, 0x1, P3 ;  /* 0x0000000d78077211 */ /* 0x000fc600018f0c0f */
[----:B------:R1:W-:Y:S01]  /*74f0*/  @P4 STG.E.U16 desc[UR44][R4.64], R3 ;  /* 0x0000000304004986 */ /* 0x0003e2000c10152c */
[----:B------:R-:W-:Y:S05]  /*7500*/  @!P2 BRA `(.L_x_225) ;  /* 0x000000000004a947 */ /* 0x000fea0003800000 */
[----:B------:R2:W5:Y:S02]  /*7510*/  LDG.E.LTC128B.U16 R223, desc[UR44][R6.64+0x2] ;  /* 0x0000022c06df7981 */ /* 0x000564000c1e1520 */
.L_x_225:
[----:B------:R-:W-:Y:S05]  /*7520*/  BSYNC B1 ;  /* 0x0000000000017941 */ /* 0x000fea0003800000 */
.L_x_224:
[----:B-1---5:R-:W-:Y:S01]  /*7530*/  IMAD.U32 R3, R223, 0x10000, RZ ;  /* 0x00010000df037824 */ /* 0x022fe200078e00ff */
[----:B------:R-:W-:Y:S01]  /*7540*/  ISETP.GT.AND P1, PT, R0, 0x88, PT ;  /* 0x000000880000780c */ /* 0x000fe20003f24270 */
[----:B------:R-:W-:Y:S01]  /*7550*/  IMAD.WIDE.U32 R14, R125, R14, R218 ;  /* 0x0000000e7d0e7225 */ /* 0x000fe200078e00da */
[----:B------:R-:W-:Y:S03]  /*7560*/  BSSY B1, `(.L_x_226) ;  /* 0x000000e000017945 */ /* 0x000fe60003800000 */
[----:B------:R-:W-:Y:S01]  /*7570*/  FMUL R8, R3, R22 ;  /* 0x0000001603087220 */ /* 0x000fe20000400000 */
[----:B------:R-:W-:Y:S02]  /*7580*/  ISETP.GT.AND P3, PT, R222, RZ, P1 ;  /* 0x000000ffde00720c */ /* 0x000fe40000f64270 */
[----:B------:R-:W-:Y:S01]  /*7590*/  IADD3 R11, P4, R10, R14, RZ ;  /* 0x0000000e0a0b7210 */ /* 0x000fe20007f9e0ff */
[----:B------:R-:W-:Y:S01]  /*75a0*/  FFMA R8, R25, R23, R8 ;  /* 0x0000001719087223 */ /* 0x000fe20000000008 */
[----:B------:R-:W-:-:S02]  /*75b0*/  IADD3 R123, R123, R15, RZ ;  /* 0x0000000f7b7b7210 */ /* 0x000fc40007ffe0ff */
[----:B------:R-:W-:Y:S02]  /*75c0*/  IADD3 R10, P5, R216, R14, RZ ;  /* 0x0000000ed80a7210 */ /* 0x000fe40007fbe0ff */
[----:B------:R-:W-:Y:S01]  /*75d0*/  F2FP.BF16.F32.PACK_AB R3, RZ, R8 ;  /* 0x00000008ff03723e */ /* 0x000fe200000010ff */
[----:B------:R-:W-:Y:S01]  /*75e0*/  IMAD.X R0, R123, 0x1, R9, P4 ;  /* 0x000000017b007824 */ /* 0x000fe200020e0609 */
[----:B------:R-:W-:-:S03]  /*75f0*/  LEA R8, P4, R11, R12, 0x1 ;  /* 0x0000000c0b087211 */ /* 0x000fc600078808ff */
[----:B------:R1:W-:Y:S01]  /*7600*/  @P2 STG.E.U16 desc[UR44][R4.64+0x2], R3 ;  /* 0x0000020304002986 */ /* 0x0003e2000c10152c */
[----:B------:R-:W-:Y:S01]  /*7610*/  LEA.HI.X R9, R11, R13, R0, 0x1, P4 ;  /* 0x0000000d0b097211 */ /* 0x000fe200020f0c00 */
[----:B------:R-:W-:Y:S08]  /*7620*/  @!P3 BRA `(.L_x_227) ;  /* 0x000000000004b947 */ /* 0x000ff00003800000 */
[----:B------:R3:W5:Y:S02]  /*7630*/  LDG.E.LTC128B.U16 R223, desc[UR44][R8.64] ;  /* 0x0000002c08df7981 */ /* 0x000764000c1e1520 */
.L_x_227:
[----:B------:R-:W-:Y:S05]  /*7640*/  BSYNC B1 ;  /* 0x0000000000017941 */ /* 0x000fea0003800000 */
.L_x_226:
[----:B-1---5:R-:W-:Y:S01]  /*7650*/  IMAD.U32 R3, R223, 0x10000, RZ ;  /* 0x00010000df037824 */ /* 0x022fe200078e00ff */
[----:B---3--:R-:W-:Y:S01]  /*7660*/  IADD3 R8, P2, R4, R225, RZ ;  /* 0x000000e104087210 */ /* 0x008fe20007f5e0ff */
[----:B------:R-:W-:Y:S01]  /*7670*/  IMAD.X R11, R217, 0x1, R123, P5 ;  /* 0x00000001d90b7824 */ /* 0x000fe200028e067b */
[----:B------:R-:W-:Y:S01]  /*7680*/  ISETP.GT.AND P5, PT, R222, 0x1, P1 ;  /* 0x00000001de00780c */ /* 0x000fe20000fa4270 */
[----:B------:R-:W-:Y:S01]  /*7690*/  FMUL R3, R3, R22 ;  /* 0x0000001603037220 */ /* 0x000fe20000400000 */
[----:B------:R-:W-:Y:S01]  /*76a0*/  BSSY B1, `(.L_x_228) ;  /* 0x000000b000017945 */ /* 0x000fe20003800000 */
[----:B------:R-:W-:Y:S02]  /*76b0*/  IMAD.X R9, R5, 0x1, R227, P2 ;  /* 0x0000000105097824 */ /* 0x000fe400010e06e3 */
[----:B------:R-:W-:Y:S01]  /*76c0*/  FFMA R3, R26, R23, R3 ;  /* 0x000000171a037223 */ /* 0x000fe20000000003 */
[----:B------:R-:W-:-:S04]  /*76d0*/  IMAD.WIDE.U32 R10, R20, UR42, R10 ;  /* 0x0000002a140a7c25 */ /* 0x000fc8000f8e000a */
[----:B------:R-:W-:Y:S01]  /*76e0*/  F2FP.BF16.F32.PACK_AB R3, RZ, R3 ;  /* 0x00000003ff03723e */ /* 0x000fe200000010ff */
[----:B------:R-:W-:Y:S01]  /*76f0*/  IMAD.IADD R21, R21, 0x1, R11 ;  /* 0x0000000115157824 */ /* 0x000fe200078e020b */
[----:B------:R-:W-:-:S03]  /*7700*/  LEA R12, P4, R10, R12, 0x1 ;  /* 0x0000000c0a0c7211 */ /* 0x000fc600078808ff */
[----:B------:R1:W-:Y:S01]  /*7710*/  @P3 STG.E.U16 desc[UR44][R8.64], R3 ;  /* 0x0000000308003986 */ /* 0x0003e2000c10152c */
[----:B------:R-:W-:Y:S01]  /*7720*/  LEA.HI.X R13, R10, R13, R21, 0x1, P4 ;  /* 0x0000000d0a0d7211 */ /* 0x000fe200020f0c15 */
[----:B------:R-:W-:Y:S08]  /*7730*/  @!P5 BRA `(.L_x_229) ;  /* 0x000000000004d947 */ /* 0x000ff00003800000 */
[----:B------:R3:W5:Y:S02]  /*7740*/  LDG.E.LTC128B.U16 R223, desc[UR44][R12.64+0x2] ;  /* 0x0000022c0cdf7981 */ /* 0x000764000c1e1520 */
.L_x_229:
[----:B------:R-:W-:Y:S05]  /*7750*/  BSYNC B1 ;  /* 0x0000000000017941 */ /* 0x000fea0003800000 */
.L_x_228:
[----:B-1---5:R-:W-:Y:S01]  /*7760*/  IMAD.U32 R3, R223, 0x10000, RZ ;  /* 0x00010000df037824 */ /* 0x022fe200078e00ff */
        /* <DEDUP_REMOVED lines=8> */
.L_x_231:
[----:B------:R-:W-:Y:S05]  /*77f0*/  BSYNC B1 ;  /* 0x0000000000017941 */ /* 0x000fea0003800000 */
.L_x_230:
[----:B-----5:R-:W-:Y:S01]  /*7800*/  IMAD.U32 R3, R223, 0x10000, RZ ;  /* 0x00010000df037824 */ /* 0x020fe200078e00ff */
        /* <DEDUP_REMOVED lines=8> */
.L_x_233:
[----:B------:R-:W-:Y:S05]  /*7890*/  BSYNC B1 ;  /* 0x0000000000017941 */ /* 0x000fea0003800000 */
.L_x_232:
[----:B0----5:R-:W-:Y:S01]  /*78a0*/  IMAD.U32 R3, R223, 0x10000, RZ ;  /* 0x00010000df037824 */ /* 0x021fe200078e00ff */
[----:B------:R-:W-:Y:S01]  /*78b0*/  ISETP.GT.AND P2, PT, R222, 0x8, P1 ;  /* 0x00000008de00780c */ /* 0x000fe20000f44270 */
[----:B------:R-:W-:Y:S02]  /*78c0*/  BSSY B1, `(.L_x_234) ;  /* 0x0000007000017945 */ /* 0x000fe40003800000 */
[----:B-1----:R-:W-:-:S04]  /*78d0*/  FMUL R0, R3, R22 ;  /* 0x0000001603007220 */ /* 0x002fc80000400000 */
[----:B------:R-:W-:-:S05]  /*78e0*/  FFMA R0, R29, R23, R0 ;  /* 0x000000171d007223 */ /* 0x000fca0000000000 */
[----:B------:R-:W-:-:S05]  /*78f0*/  F2FP.BF16.F32.PACK_AB R0, RZ, R0 ;  /* 0x00000000ff00723e */ /* 0x000fca00000010ff */
[----:B------:R0:W-:Y:S01]  /*7900*/  @P3 STG.E.U16 desc[UR44][R4.64+0x12], R0 ;  /* 0x0000120004003986 */ /* 0x0001e2000c10152c */
[----:B------:R-:W-:Y:S05]  /*7910*/  @!P2 BRA `(.L_x_235) ;  /* 0x000000000004a947 */ /* 0x000fea0003800000 */
[----:B------:R1:W5:Y:S02]  /*7920*/  LDG.E.LTC128B.U16 R223, desc[UR44][R12.64+0x10] ;  /* 0x0000102c0cdf7981 */ /* 0x000364000c1e1520 */
.L_x_235:
[----:B------:R-:W-:Y:S05]  /*7930*/  BSYNC B1 ;  /* 0x0000000000017941 */ /* 0x000fea0003800000 */
.L_x_234:
        /* <DEDUP_REMOVED lines=9> */
.L_x_237:
[----:B------:R-:W-:Y:S05]  /*79d0*/  BSYNC B1 ;  /* 0x0000000000017941 */ /* 0x000fea0003800000 */
.L_x_236:
[----:B0----5:R-:W-:Y:S01]  /*79e0*/  IMAD.U32 R3, R223, 0x10000, RZ ;  /* 0x00010000df037824 */ /* 0x021fe200078e00ff */
        /* <DEDUP_REMOVED lines=8> */
.L_x_239:
[----:B------:R-:W-:Y:S05]  /*7a70*/  BSYNC B1 ;  /* 0x0000000000017941 */ /* 0x000fea0003800000 */
.L_x_238:
        /* <DEDUP_REMOVED lines=9> */
.L_x_241:
[----:B------:R-:W-:Y:S05]  /*7b10*/  BSYNC B1 ;  /* 0x0000000000017941 */ /* 0x000fea0003800000 */
.L_x_240:
        /* <DEDUP_REMOVED lines=9> */
.L_x_243:
[----:B------:R-:W-:Y:S05]  /*7bb0*/  BSYNC B1 ;  /* 0x0000000000017941 */ /* 0x000fea0003800000 */
.L_x_242:
        /* <DEDUP_REMOVED lines=9> */
.L_x_245:
[----:B------:R-:W-:Y:S05]  /*7c50*/  BSYNC B1 ;  /* 0x0000000000017941 */ /* 0x000fea0003800000 */
.L_x_244:
        /* <DEDUP_REMOVED lines=9> */
.L_x_247:
[----:B------:R-:W-:Y:S05]  /*7cf0*/  BSYNC B1 ;  /* 0x0000000000017941 */ /* 0x000fea0003800000 */
.L_x_246:
        /* <DEDUP_REMOVED lines=9> */
.L_x_249:
[----:B------:R-:W-:Y:S05]  /*7d90*/  BSYNC B1 ;  /* 0x0000000000017941 */ /* 0x000fea0003800000 */
.L_x_248:
[----:B0----5:R-:W-:Y:S01]  /*7da0*/  SHF.L.U32 R3, R223, 0x10, RZ ;  /* 0x00000010df037819 */ /* 0x021fe200000006ff */
        /* <DEDUP_REMOVED lines=8> */
.L_x_251:
[----:B------:R-:W-:Y:S05]  /*7e30*/  BSYNC B1 ;  /* 0x0000000000017941 */ /* 0x000fea0003800000 */
.L_x_250:
        /* <DEDUP_REMOVED lines=9> */
.L_x_253:
[----:B------:R-:W-:Y:S05]  /*7ed0*/  BSYNC B1 ;  /* 0x0000000000017941 */ /* 0x000fea0003800000 */
.L_x_252:
        /* <DEDUP_REMOVED lines=9> */
.L_x_255:
[----:B------:R-:W-:Y:S05]  /*7f70*/  BSYNC B1 ;  /* 0x0000000000017941 */ /* 0x000fea0003800000 */
.L_x_254:
        /* <DEDUP_REMOVED lines=9> */
.L_x_257:
[----:B------:R-:W-:Y:S05]  /*8010*/  BSYNC B1 ;  /* 0x0000000000017941 */ /* 0x000fea0003800000 */
.L_x_256:
        /* <DEDUP_REMOVED lines=9> */
.L_x_259:
[----:B------:R-:W-:Y:S05]  /*80b0*/  BSYNC B1 ;  /* 0x0000000000017941 */ /* 0x000fea0003800000 */
.L_x_258:
        /* <DEDUP_REMOVED lines=9> */
.L_x_261:
[----:B------:R-:W-:Y:S05]  /*8150*/  BSYNC B1 ;  /* 0x0000000000017941 */ /* 0x000fea0003800000 */
.L_x_260:
        /* <DEDUP_REMOVED lines=9> */
.L_x_263:
[----:B------:R-:W-:Y:S05]  /*81f0*/  BSYNC B1 ;  /* 0x0000000000017941 */ /* 0x000fea0003800000 */
.L_x_262:
        /* <DEDUP_REMOVED lines=9> */
.L_x_265:
[----:B------:R-:W-:Y:S05]  /*8290*/  BSYNC B1 ;  /* 0x0000000000017941 */ /* 0x000fea0003800000 */
.L_x_264:
        /* <DEDUP_REMOVED lines=9> */
.L_x_267:
[----:B------:R-:W-:Y:S05]  /*8330*/  BSYNC B1 ;  /* 0x0000000000017941 */ /* 0x000fea0003800000 */
.L_x_266:
        /* <DEDUP_REMOVED lines=9> */
.L_x_269:
[----:B------:R-:W-:Y:S05]  /*83d0*/  BSYNC B1 ;  /* 0x0000000000017941 */ /* 0x000fea0003800000 */
.L_x_268:
        /* <DEDUP_REMOVED lines=9> */
.L_x_271:
[----:B------:R-:W-:Y:S05]  /*8470*/  BSYNC B1 ;  /* 0x0000000000017941 */ /* 0x000fea0003800000 */
.L_x_270:
        /* <DEDUP_REMOVED lines=9> */
.L_x_273:
[----:B------:R-:W-:Y:S05]  /*8510*/  BSYNC B1 ;  /* 0x0000000000017941 */ /* 0x000fea0003800000 */
.L_x_272:
        /* <DEDUP_REMOVED lines=9> */
.L_x_275:
[----:B------:R-:W-:Y:S05]  /*85b0*/  BSYNC B1 ;  /* 0x0000000000017941 */ /* 0x000fea0003800000 */
.L_x_274:
        /* <DEDUP_REMOVED lines=9> */
.L_x_277:
[----:B------:R-:W-:Y:S05]  /*8650*/  BSYNC B1 ;  /* 0x0000000000017941 */ /* 0x000fea0003800000 */
.L_x_276:
        /* <DEDUP_REMOVED lines=9> */
.L_x_279:
[----:B------:R-:W-:Y:S05]  /*86f0*/  BSYNC B1 ;  /* 0x0000000000017941 */ /* 0x000fea0003800000 */
.L_x_278:
        /* <DEDUP_REMOVED lines=9> */
.L_x_281:
[----:B------:R-:W-:Y:S05]  /*8790*/  BSYNC B1 ;  /* 0x0000000000017941 */ /* 0x000fea0003800000 */
.L_x_280:
        /* <DEDUP_REMOVED lines=9> */
.L_x_283:
[----:B------:R-:W-:Y:S05]  /*8830*/  BSYNC B1 ;  /* 0x0000000000017941 */ /* 0x000fea0003800000 */
.L_x_282:
        /* <DEDUP_REMOVED lines=9> */
.L_x_285:
[----:B------:R-:W-:Y:S05]  /*88d0*/  BSYNC B1 ;  /* 0x0000000000017941 */ /* 0x000fea0003800000 */
.L_x_284:
        /* <DEDUP_REMOVED lines=9> */
.L_x_287:
[----:B------:R-:W-:Y:S05]  /*8970*/  BSYNC B1 ;  /* 0x0000000000017941 */ /* 0x000fea0003800000 */
.L_x_286:
        /* <DEDUP_REMOVED lines=9> */
.L_x_289:
[----:B------:R-:W-:Y:S05]  /*8a10*/  BSYNC B1 ;  /* 0x0000000000017941 */ /* 0x000fea0003800000 */
.L_x_288:
        /* <DEDUP_REMOVED lines=9> */
.L_x_291:
[----:B------:R-:W-:Y:S05]  /*8ab0*/  BSYNC B1 ;  /* 0x0000000000017941 */ /* 0x000fea0003800000 */
.L_x_290:
        /* <DEDUP_REMOVED lines=9> */
.L_x_293:
[----:B------:R-:W-:Y:S05]  /*8b50*/  BSYNC B1 ;  /* 0x0000000000017941 */ /* 0x000fea0003800000 */
.L_x_292:
        /* <DEDUP_REMOVED lines=9> */
.L_x_295:
[----:B------:R-:W-:Y:S05]  /*8bf0*/  BSYNC B1 ;  /* 0x0000000000017941 */ /* 0x000fea0003800000 */
.L_x_294:
        /* <DEDUP_REMOVED lines=9> */
.L_x_297:
[----:B------:R-:W-:Y:S05]  /*8c90*/  BSYNC B1 ;  /* 0x0000000000017941 */ /* 0x000fea0003800000 */
.L_x_296:
        /* <DEDUP_REMOVED lines=9> */
.L_x_299:
[----:B------:R-:W-:Y:S05]  /*8d30*/  BSYNC B1 ;  /* 0x0000000000017941 */ /* 0x000fea0003800000 */
.L_x_298:
        /* <DEDUP_REMOVED lines=9> */
.L_x_301:
[----:B------:R-:W-:Y:S05]  /*8dd0*/  BSYNC B1 ;  /* 0x0000000000017941 */ /* 0x000fea0003800000 */
.L_x_300:
        /* <DEDUP_REMOVED lines=9> */
.L_x_303:
[----:B------:R-:W-:Y:S05]  /*8e70*/  BSYNC B1 ;  /* 0x0000000000017941 */ /* 0x000fea0003800000 */
.L_x_302:
        /* <DEDUP_REMOVED lines=9> */
.L_x_305:
[----:B------:R-:W-:Y:S05]  /*8f10*/  BSYNC B1 ;  /* 0x0000000000017941 */ /* 0x000fea0003800000 */
.L_x_304:
        /* <DEDUP_REMOVED lines=9> */
.L_x_307:
[----:B------:R-:W-:Y:S05]  /*8fb0*/  BSYNC B1 ;  /* 0x0000000000017941 */ /* 0x000fea0003800000 */
.L_x_306:
        /* <DEDUP_REMOVED lines=9> */
.L_x_309:
[----:B------:R-:W-:Y:S05]  /*9050*/  BSYNC B1 ;  /* 0x0000000000017941 */ /* 0x000fea0003800000 */
.L_x_308:
        /* <DEDUP_REMOVED lines=9> */
.L_x_311:
[----:B------:R-:W-:Y:S05]  /*90f0*/  BSYNC B1 ;  /* 0x0000000000017941 */ /* 0x000fea0003800000 */
.L_x_310:
        /* <DEDUP_REMOVED lines=9> */
.L_x_313:
[----:B------:R-:W-:Y:S05]  /*9190*/  BSYNC B1 ;  /* 0x0000000000017941 */ /* 0x000fea0003800000 */
.L_x_312:
        /* <DEDUP_REMOVED lines=9> */
.L_x_315:
[----:B------:R-:W-:Y:S05]  /*9230*/  BSYNC B1 ;  /* 0x0000000000017941 */ /* 0x000fea0003800000 */
.L_x_314:
        /* <DEDUP_REMOVED lines=9> */
.L_x_317:
[----:B------:R-:W-:Y:S05]  /*92d0*/  BSYNC B1 ;  /* 0x0000000000017941 */ /* 0x000fea0003800000 */
.L_x_316:
        /* <DEDUP_REMOVED lines=9> */
.L_x_319:
[----:B------:R-:W-:Y:S05]  /*9370*/  BSYNC B1 ;  /* 0x0000000000017941 */ /* 0x000fea0003800000 */
.L_x_318:
        /* <DEDUP_REMOVED lines=9> */
.L_x_321:
[----:B------:R-:W-:Y:S05]  /*9410*/  BSYNC B1 ;  /* 0x0000000000017941 */ /* 0x000fea0003800000 */
.L_x_320:
        /* <DEDUP_REMOVED lines=9> */
.L_x_323:
[----:B------:R-:W-:Y:S05]  /*94b0*/  BSYNC B1 ;  /* 0x0000000000017941 */ /* 0x000fea0003800000 */
.L_x_322:
        /* <DEDUP_REMOVED lines=9> */
.L_x_325:
[----:B------:R-:W-:Y:S05]  /*9550*/  BSYNC B1 ;  /* 0x0000000000017941 */ /* 0x000fea0003800000 */
.L_x_324:
        /* <DEDUP_REMOVED lines=9> */
.L_x_327:
[----:B------:R-:W-:Y:S05]  /*95f0*/  BSYNC B1 ;  /* 0x0000000000017941 */ /* 0x000fea0003800000 */
.L_x_326:
        /* <DEDUP_REMOVED lines=9> */
.L_x_329:
[----:B------:R-:W-:Y:S05]  /*9690*/  BSYNC B1 ;  /* 0x0000000000017941 */ /* 0x000fea0003800000 */
.L_x_328:
        /* <DEDUP_REMOVED lines=9> */
.L_x_331:
[----:B------:R-:W-:Y:S05]  /*9730*/  BSYNC B1 ;  /* 0x0000000000017941 */ /* 0x000fea0003800000 */
.L_x_330:
        /* <DEDUP_REMOVED lines=9> */
.L_x_333:
[----:B------:R-:W-:Y:S05]  /*97d0*/  BSYNC B1 ;  /* 0x0000000000017941 */ /* 0x000fea0003800000 */
.L_x_332:
        /* <DEDUP_REMOVED lines=9> */
.L_x_335:
[----:B------:R-:W-:Y:S05]  /*9870*/  BSYNC B1 ;  /* 0x0000000000017941 */ /* 0x000fea0003800000 */
.L_x_334:
        /* <DEDUP_REMOVED lines=9> */
.L_x_337:
[----:B------:R-:W-:Y:S05]  /*9910*/  BSYNC B1 ;  /* 0x0000000000017941 */ /* 0x000fea0003800000 */
.L_x_336:
        /* <DEDUP_REMOVED lines=9> */
.L_x_339:
[----:B------:R-:W-:Y:S05]  /*99b0*/  BSYNC B1 ;  /* 0x0000000000017941 */ /* 0x000fea0003800000 */
.L_x_338:
        /* <DEDUP_REMOVED lines=9> */
.L_x_341:
[----:B------:R-:W-:Y:S05]  /*9a50*/  BSYNC B1 ;  /* 0x0000000000017941 */ /* 0x000fea0003800000 */
.L_x_340:
        /* <DEDUP_REMOVED lines=9> */
.L_x_343:
[----:B------:R-:W-:Y:S05]  /*9af0*/  BSYNC B1 ;  /* 0x0000000000017941 */ /* 0x000fea0003800000 */
.L_x_342:
        /* <DEDUP_REMOVED lines=9> */
.L_x_345:
[----:B------:R-:W-:Y:S05]  /*9b90*/  BSYNC B1 ;  /* 0x0000000000017941 */ /* 0x000fea0003800000 */
.L_x_344:
        /* <DEDUP_REMOVED lines=9> */
.L_x_347:
[----:B------:R-:W-:Y:S05]  /*9c30*/  BSYNC B1 ;  /* 0x0000000000017941 */ /* 0x000fea0003800000 */
.L_x_346:
        /* <DEDUP_REMOVED lines=9> */
.L_x_349:
[----:B------:R-:W-:Y:S05]  /*9cd0*/  BSYNC B1 ;  /* 0x0000000000017941 */ /* 0x000fea0003800000 */
.L_x_348:
        /* <DEDUP_REMOVED lines=9> */
.L_x_351:
[----:B------:R-:W-:Y:S05]  /*9d70*/  BSYNC B1 ;  /* 0x0000000000017941 */ /* 0x000fea0003800000 */
.L_x_350:
        /* <DEDUP_REMOVED lines=9> */
.L_x_353:
[----:B------:R-:W-:Y:S05]  /*9e10*/  BSYNC B1 ;  /* 0x0000000000017941 */ /* 0x000fea0003800000 */
.L_x_352:
        /* <DEDUP_REMOVED lines=9> */
.L_x_355:
[----:B------:R-:W-:Y:S05]  /*9eb0*/  BSYNC B1 ;  /* 0x0000000000017941 */ /* 0x000fea0003800000 */
.L_x_354:
        /* <DEDUP_REMOVED lines=9> */
.L_x_357:
[----:B------:R-:W-:Y:S05]  /*9f50*/  BSYNC B1 ;  /* 0x0000000000017941 */ /* 0x000fea0003800000 */
.L_x_356:
        /* <DEDUP_REMOVED lines=9> */
.L_x_359:
[----:B------:R-:W-:Y:S05]  /*9ff0*/  BSYNC B1 ;  /* 0x0000000000017941 */ /* 0x000fea0003800000 */
.L_x_358:
        /* <DEDUP_REMOVED lines=9> */
.L_x_361:
[----:B------:R-:W-:Y:S05]  /*a090*/  BSYNC B1 ;  /* 0x0000000000017941 */ /* 0x000fea0003800000 */
.L_x_360:
        /* <DEDUP_REMOVED lines=9> */
.L_x_363:
[----:B------:R-:W-:Y:S05]  /*a130*/  BSYNC B1 ;  /* 0x0000000000017941 */ /* 0x000fea0003800000 */
.L_x_362:
        /* <DEDUP_REMOVED lines=9> */
.L_x_365:
[----:B------:R-:W-:Y:S05]  /*a1d0*/  BSYNC B1 ;  /* 0x0000000000017941 */ /* 0x000fea0003800000 */
.L_x_364:
        /* <DEDUP_REMOVED lines=9> */
.L_x_367:
[----:B------:R-:W-:Y:S05]  /*a270*/  BSYNC B1 ;  /* 0x0000000000017941 */ /* 0x000fea0003800000 */
.L_x_366:
        /* <DEDUP_REMOVED lines=9> */
.L_x_369:
[----:B------:R-:W-:Y:S05]  /*a310*/  BSYNC B1 ;  /* 0x0000000000017941 */ /* 0x000fea0003800000 */
.L_x_368:
        /* <DEDUP_REMOVED lines=9> */
.L_x_371:
[----:B------:R-:W-:Y:S05]  /*a3b0*/  BSYNC B1 ;  /* 0x0000000000017941 */ /* 0x000fea0003800000 */
.L_x_370:
        /* <DEDUP_REMOVED lines=9> */
.L_x_373:
[----:B------:R-:W-:Y:S05]  /*a450*/  BSYNC B1 ;  /* 0x0000000000017941 */ /* 0x000fea0003800000 */
.L_x_372:
        /* <DEDUP_REMOVED lines=9> */
.L_x_375:
[----:B------:R-:W-:Y:S05]  /*a4f0*/  BSYNC B1 ;  /* 0x0000000000017941 */ /* 0x000fea0003800000 */
.L_x_374:
        /* <DEDUP_REMOVED lines=9> */
.L_x_377:
[----:B------:R-:W-:Y:S05]  /*a590*/  BSYNC B1 ;  /* 0x0000000000017941 */ /* 0x000fea0003800000 */
.L_x_376:
        /* <DEDUP_REMOVED lines=9> */
.L_x_379:
[----:B------:R-:W-:Y:S05]  /*a630*/  BSYNC B1 ;  /* 0x0000000000017941 */ /* 0x000fea0003800000 */
.L_x_378:
        /* <DEDUP_REMOVED lines=9> */
.L_x_381:
[----:B------:R-:W-:Y:S05]  /*a6d0*/  BSYNC B1 ;  /* 0x0000000000017941 */ /* 0x000fea0003800000 */
.L_x_380:
        /* <DEDUP_REMOVED lines=9> */
.L_x_383:
[----:B------:R-:W-:Y:S05]  /*a770*/  BSYNC B1 ;  /* 0x0000000000017941 */ /* 0x000fea0003800000 */
.L_x_382:
        /* <DEDUP_REMOVED lines=9> */
.L_x_385:
[----:B------:R-:W-:Y:S05]  /*a810*/  BSYNC B1 ;  /* 0x0000000000017941 */ /* 0x000fea0003800000 */
.L_x_384:
        /* <DEDUP_REMOVED lines=9> */
.L_x_387:
[----:B------:R-:W-:Y:S05]  /*a8b0*/  BSYNC B1 ;  /* 0x0000000000017941 */ /* 0x000fea0003800000 */
.L_x_386:
        /* <DEDUP_REMOVED lines=9> */
.L_x_389:
[----:B------:R-:W-:Y:S05]  /*a950*/  BSYNC B1 ;  /* 0x0000000000017941 */ /* 0x000fea0003800000 */
.L_x_388:
        /* <DEDUP_REMOVED lines=9> */
.L_x_391:
[----:B------:R-:W-:Y:S05]  /*a9f0*/  BSYNC B1 ;  /* 0x0000000000017941 */ /* 0x000fea0003800000 */
.L_x_390:
        /* <DEDUP_REMOVED lines=9> */
.L_x_393:
[----:B------:R-:W-:Y:S05]  /*aa90*/  BSYNC B1 ;  /* 0x0000000000017941 */ /* 0x000fea0003800000 */
.L_x_392:
        /* <DEDUP_REMOVED lines=9> */
.L_x_395:
[----:B------:R-:W-:Y:S05]  /*ab30*/  BSYNC B1 ;  /* 0x0000000000017941 */ /* 0x000fea0003800000 */
.L_x_394:
        /* <DEDUP_REMOVED lines=9> */
.L_x_397:
[----:B------:R-:W-:Y:S05]  /*abd0*/  BSYNC B1 ;  /* 0x0000000000017941 */ /* 0x000fea0003800000 */
.L_x_396:
        /* <DEDUP_REMOVED lines=9> */
.L_x_399:
[----:B------:R-:W-:Y:S05]  /*ac70*/  BSYNC B1 ;  /* 0x0000000000017941 */ /* 0x000fea0003800000 */
.L_x_398:
        /* <DEDUP_REMOVED lines=9> */
.L_x_401:
[----:B------:R-:W-:Y:S05]  /*ad10*/  BSYNC B1 ;  /* 0x0000000000017941 */ /* 0x000fea0003800000 */
.L_x_400:
        /* <DEDUP_REMOVED lines=9> */
.L_x_403:
[----:B------:R-:W-:Y:S05]  /*adb0*/  BSYNC B1 ;  /* 0x0000000000017941 */ /* 0x000fea0003800000 */
.L_x_402:
        /* <DEDUP_REMOVED lines=9> */
.L_x_405:
[----:B------:R-:W-:Y:S05]  /*ae50*/  BSYNC B1 ;  /* 0x0000000000017941 */ /* 0x000fea0003800000 */
.L_x_404:
        /* <DEDUP_REMOVED lines=9> */
.L_x_407:
[----:B------:R-:W-:Y:S05]  /*aef0*/  BSYNC B1 ;  /* 0x0000000000017941 */ /* 0x000fea0003800000 */
.L_x_406:
        /* <DEDUP_REMOVED lines=9> */
.L_x_409:
[----:B------:R-:W-:Y:S05]  /*af90*/  BSYNC B1 ;  /* 0x0000000000017941 */ /* 0x000fea0003800000 */
.L_x_408:
        /* <DEDUP_REMOVED lines=9> */
.L_x_411:
[----:B------:R-:W-:Y:S05]  /*b030*/  BSYNC B1 ;  /* 0x0000000000017941 */ /* 0x000fea0003800000 */
.L_x_410:
[----:B-----5:R-:W-:Y:S01]  /*b040*/  IMAD.U32 R3, R223, 0x10000, RZ ;  /* 0x00010000df037824 */ /* 0x020fe200078e00ff */
[----:B------:R-:W-:Y:S01]  /*b050*/  ISETP.GT.AND P1, PT, R222, 0xb9, P1 ;  /* 0x000000b9de00780c */ /* 0x000fe20000f24270 */
[----:B0-----:R-:W-:Y:S01]  /*b060*/  @P2 IMAD.MOV.U32 R4, RZ, RZ, R8 ;  /* 0x000000ffff042224 */ /* 0x001fe200078e0008 */
[----:B------:R-:W-:Y:S01]  /*b070*/  BSSY B1, `(.L_x_412) ;  /* 0x0000008000017945 */ /* 0x000fe20003800000 */
[----:B------:R-:W-:Y:S01]  /*b080*/  FMUL R3, R3, R22 ;  /* 0x0000001603037220 */ /* 0x000fe20000400000 */
[----:B------:R-:W-:-:S03]  /*b090*/  @P2 IMAD.MOV.U32 R5, RZ, RZ, R9 ;  /* 0x000000ffff052224 */ /* 0x000fc600078e0009 */
[----:B------:R-:W-:-:S05]  /*b0a0*/  FFMA R3, R118, R23, R3 ;  /* 0x0000001776037223 */ /* 0x000fca0000000003 */
[----:B------:R-:W-:-:S05]  /*b0b0*/  F2FP.BF16.F32.PACK_AB R3, RZ, R3 ;  /* 0x00000003ff03723e */ /* 0x000fca00000010ff */
[----:B------:R0:W-:Y:S01]  /*b0c0*/  @P2 STG.E.U16 desc[UR44][R4.64+0x170], R3 ;  /* 0x0001700304002986 */ /* 0x0001e2000c10152c */
[----:B------:R-:W-:Y:S05]  /*b0d0*/  @!P1 BRA `(.L_x_413) ;  /* 0x0000000000049947 */ /* 0x000fea0003800000 */
[----:B------:R0:W5:Y:S02]  /*b0e0*/  LDG.E.LTC128B.U16 R223, desc[UR44][R12.64+0x172] ;  /* 0x0001722c0cdf7981 */ /* 0x000164000c1e1520 */
.L_x_413:
[----:B------:R-:W-:Y:S05]  /*b0f0*/  BSYNC B1 ;  /* 0x0000000000017941 */ /* 0x000fea0003800000 */
.L_x_412:
[----:B------:R-:W-:Y:S05]  /*b100*/  @!P1 BRA `(.L_x_414) ;  /* 0x0000003400d89947 */ /* 0x000fea0003800000 */
[----:B-----5:R-:W-:-:S04]  /*b110*/  IMAD.U32 R223, R223, 0x10000, RZ ;  /* 0x00010000dfdf7824 */ /* 0x020fc800078e00ff */
[----:B------:R-:W-:-:S04]  /*b120*/  FMUL R0, R223, R22 ;  /* 0x00000016df007220 */ /* 0x000fc80000400000 */
[----:B------:R-:W-:-:S05]  /*b130*/  FFMA R0, R119, R23, R0 ;  /* 0x0000001777007223 */ /* 0x000fca0000000000 */
[----:B------:R-:W-:-:S05]  /*b140*/  F2FP.BF16.F32.PACK_AB R0, RZ, R0 ;  /* 0x00000000ff00723e */ /* 0x000fca00000010ff */
[----:B------:R0:W-:Y:S01]  /*b150*/  STG.E.U16 desc[UR44][R8.64+0x172], R0 ;  /* 0x0001720008007986 */ /* 0x0001e2000c10152c */
[----:B------:R-:W-:Y:S05]  /*b160*/  BRA `(.L_x_414) ;  /* 0x0000003400c07947 */ /* 0x000fea0003800000 */
.L_x_33:
[----:B------:R-:W-:Y:S01]  /*b170*/  ULDC.64 UR4, c[0x0][0x5c0] ;  /* 0x0001700000047ab9 */ /* 0x000fe20000000a00 */
[-C--:B------:R-:W-:Y:S01]  /*b180*/  FMUL R120, R120, R23.reuse ;  /* 0x0000001778787220 */ /* 0x080fe20000400000 */
[----:B------:R-:W-:Y:S01]  /*b190*/  LEA R6, P0, R4, UR4, 0x1 ;  /* 0x0000000404067c11 */ /* 0x000fe2000f8008ff */
[-C--:B------:R-:W-:Y:S01]  /*b1a0*/  FMUL R121, R121, R23.reuse ;  /* 0x0000001779797220 */ /* 0x080fe20000400000 */
[----:B------:R-:W-:Y:S01]  /*b1b0*/  ISETP.GT.AND P3, PT, R0, 0x8, PT ;  /* 0x000000080000780c */ /* 0x000fe20003f64270 */
[----:B------:R-:W-:Y:S01]  /*b1c0*/  USHF.L.U64.HI UR4, UR8, 0x4, UR9 ;  /* 0x0000000408047899 */ /* 0x000fe20008010209 */
[----:B------:R-:W-:Y:S01]  /*b1d0*/  F2FP.BF16.F32.PACK_AB R120, RZ, R120 ;  /* 0x00000078ff78723e */ /* 0x000fe200000010ff */
[-C--:B------:R-:W-:Y:S01]  /*b1e0*/  FMUL R122, R122, R23.reuse ;  /* 0x000000177a7a7220 */ /* 0x080fe20000400000 */
[----:B------:R-:W-:Y:S01]  /*b1f0*/  LEA.HI.X R7, R4, UR5, R219, 0x1, P0 ;  /* 0x0000000504077c11 */ /* 0x000fe200080f0cdb */
[----:B------:R-:W-:Y:S01]  /*b200*/  USHF.L.U32 UR5, UR8, 0x4, URZ ;  /* 0x0000000408057899 */ /* 0x000fe2000800063f */
[C---:B------:R-:W-:Y:S01]  /*b210*/  ISETP.GT.AND P6, PT, R222.reuse, 0x1, P2 ;  /* 0x00000001de00780c */ /* 0x040fe200017c4270 */
[-C--:B------:R-:W-:Y:S01]  /*b220*/  FMUL R123, R123, R23.reuse ;  /* 0x000000177b7b7220 */ /* 0x080fe20000400000 */
[C---:B------:R-:W-:Y:S01]  /*b230*/  ISETP.GT.AND P4, PT, R222.reuse, 0x1, P3 ;  /* 0x00000001de00780c */ /* 0x040fe20001f84270 */
[----:B------:R-:W-:Y:S01]  /*b240*/  @P1 STG.E.U16 desc[UR44][R6.64], R120 ;  /* 0x0000007806001986 */ /* 0x000fe2000c10152c */
[----:B------:R-:W-:Y:S01]  /*b250*/  ISETP.GT.AND P1, PT, R222, RZ, P3 ;  /* 0x000000ffde00720c */ /* 0x000fe20001f24270 */
[-C--:B------:R-:W-:Y:S01]  /*b260*/  FMUL R124, R124, R23.reuse ;  /* 0x000000177c7c7220 */ /* 0x080fe20000400000 */
[----:B------:R-:W-:Y:S01]  /*b270*/  ISETP.GT.AND P0, PT, R222, 0x8, P2 ;  /* 0x00000008de00780c */ /* 0x000fe20001704270 */
[-C--:B------:R-:W-:Y:S01]  /*b280*/  FMUL R125, R125, R23.reuse ;  /* 0x000000177d7d7220 */ /* 0x080fe20000400000 */
[----:B------:R-:W-:Y:S01]  /*b290*/  IADD3 R4, P5, R6, UR5, RZ ;  /* 0x0000000506047c10 */ /* 0x000fe2000ffbe0ff */
[----:B------:R-:W-:Y:S01]  /*b2a0*/  FMUL R126, R126, R23 ;  /* 0x000000177e7e7220 */ /* 0x000fe20000400000 */
[----:B------:R-:W-:Y:S01]  /*b2b0*/  F2FP.BF16.F32.PACK_AB R121, RZ, R121 ;  /* 0x00000079ff79723e */ /* 0x000fe200000010ff */
[-C--:B------:R-:W-:Y:S01]  /*b2c0*/  FMUL R127, R127, R23.reuse ;  /* 0x000000177f7f7220 */ /* 0x080fe20000400000 */
[----:B------:R-:W-:Y:S01]  /*b2d0*/  F2FP.BF16.F32.PACK_AB R122, RZ, R122 ;  /* 0x0000007aff7a723e */ /* 0x000fe200000010ff */
[----:B------:R-:W-:Y:S01]  /*b2e0*/  FMUL R128, R128, R23 ;  /* 0x0000001780807220 */ /* 0x000fe20000400000 */
[----:B------:R-:W-:Y:S01]  /*b2f0*/  IADD3.X R5, R7, UR4, RZ, P5, !PT ;  /* 0x0000000407057c10 */ /* 0x000fe2000affe4ff */
[----:B------:R-:W-:Y:S01]  /*b300*/  @P6 STG.E.U16 desc[UR44][R6.64+0x2], R121 ;  /* 0x0000027906006986 */ /* 0x000fe2000c10152c */
[----:B------:R-:W-:Y:S01]  /*b310*/  F2FP.BF16.F32.PACK_AB R123, RZ, R123 ;  /* 0x0000007bff7b723e */ /* 0x000fe200000010ff */
[-C--:B------:R-:W-:Y:S01]  /*b320*/  FMUL R129, R129, R23.reuse ;  /* 0x0000001781817220 */ /* 0x080fe20000400000 */
[----:B------:R-:W-:Y:S01]  /*b330*/  F2FP.BF16.F32.PACK_AB R124, RZ, R124 ;  /* 0x0000007cff7c723e */ /* 0x000fe200000010ff */
[----:B------:R-:W-:Y:S01]  /*b340*/  @P1 STG.E.U16 desc[UR44][R4.64], R122 ;  /* 0x0000007a04001986 */ /* 0x000fe2000c10152c */
[----:B------:R-:W-:Y:S01]  /*b350*/  ISETP.GT.AND P1, PT, R222, 0x9, P3 ;  /* 0x00000009de00780c */ /* 0x000fe20001f24270 */
[-C--:B------:R-:W-:Y:S01]  /*b360*/  FMUL R130, R130, R23.reuse ;  /* 0x0000001782827220 */ /* 0x080fe20000400000 */
[C---:B------:R-:W-:Y:S01]  /*b370*/  ISETP.GT.AND P5, PT, R222.reuse, 0x10, P2 ;  /* 0x00000010de00780c */ /* 0x040fe200017a4270 */
[----:B------:R-:W-:Y:S01]  /*b380*/  @P4 STG.E.U16 desc[UR44][R4.64+0x2], R123 ;  /* 0x0000027b04004986 */ /* 0x000fe2000c10152c */
[C---:B------:R-:W-:Y:S01]  /*b390*/  ISETP.GT.AND P4, PT, R222.reuse, 0x9, P2 ;  /* 0x00000009de00780c */ /* 0x040fe20001784270 */
[----:B------:R-:W-:Y:S01]  /*b3a0*/  FMUL R131, R131, R23 ;  /* 0x0000001783837220 */ /* 0x000fe20000400000 */
[----:B------:R-:W-:Y:S01]  /*b3b0*/  F2FP.BF16.F32.PACK_AB R125, RZ, R125 ;  /* 0x0000007dff7d723e */ /* 0x000fe200000010ff */
[----:B------:R-:W-:Y:S01]  /*b3c0*/  @P0 STG.E.U16 desc[UR44][R6.64+0x10], R124 ;  /* 0x0000107c06000986 */ /* 0x000fe2000c10152c */
[----:B------:R-:W-:Y:S01]  /*b3d0*/  ISETP.GT.AND P0, PT, R222, 0x8, P3 ;  /* 0x00000008de00780c */ /* 0x000fe20001f04270 */
[-C--:B------:R-:W-:Y:S01]  /*b3e0*/  FMUL R132, R132, R23.reuse ;  /* 0x0000001784847220 */ /* 0x080fe20000400000 */
[----:B------:R-:W-:Y:S01]  /*b3f0*/  F2FP.BF16.F32.PACK_AB R126, RZ, R126 ;  /* 0x0000007eff7e723e */ /* 0x000fe200000010ff */
[----:B------:R-:W-:Y:S01]  /*b400*/  FMUL R133, R133, R23 ;  /* 0x0000001785857220 */ /* 0x000fe20000400000 */
[----:B------:R-:W-:Y:S01]  /*b410*/  F2FP.BF16.F32.PACK_AB R127, RZ, R127 ;  /* 0x0000007fff7f723e */ /* 0x000fe200000010ff */
[-C--:B------:R-:W-:Y:S01]  /*b420*/  FMUL R134, R134, R23.reuse ;  /* 0x0000001786867220 */ /* 0x080fe20000400000 */
[----:B------:R-:W-:Y:S01]  /*b430*/  F2FP.BF16.F32.PACK_AB R128, RZ, R128 ;  /* 0x00000080ff80723e */ /* 0x000fe200000010ff */
[----:B------:R-:W-:Y:S01]  /*b440*/  FMUL R135, R135, R23 ;  /* 0x0000001787877220 */ /* 0x000fe20000400000 */
[----:B------:R-:W-:Y:S01]  /*b450*/  F2FP.BF16.F32.PACK_AB R129, RZ, R129 ;  /* 0x00000081ff81723e */ /* 0x000fe200000010ff */
[----:B------:R-:W-:Y:S01]  /*b460*/  @P4 STG.E.U16 desc[UR44][R6.64+0x12], R125 ;  /* 0x0000127d06004986 */ /* 0x000fe2000c10152c */
[----:B------:R-:W-:Y:S01]  /*b470*/  ISETP.GT.AND P4, PT, R222, 0x11, P2 ;  /* 0x00000011de00780c */ /* 0x000fe20001784270 */
[-C--:B------:R-:W-:Y:S01]  /*b480*/  FMUL R136, R136, R23.reuse ;  /* 0x0000001788887220 */ /* 0x080fe20000400000 */
[----:B------:R-:W-:Y:S01]  /*b490*/  F2FP.BF16.F32.PACK_AB R130, RZ, R130 ;  /* 0x00000082ff82723e */ /* 0x000fe200000010ff */
        /* <DEDUP_REMOVED lines=309> */
[----:B------:R-:W-:Y:S01]  /*c7f0*/  F2FP.BF16.F32.PACK_AB R208, RZ, R208 ;  /* 0x000000d0ffd0723e */ /* 0x000fe200000010ff */
[----:B------:R-:W-:Y:S01]  /*c800*/  IMAD.U32 R9, RZ, RZ, UR8 ;  /* 0x00000008ff097e24 */ /* 0x000fe2000f8e00ff */
[----:B------:R-:W-:Y:S01]  /*c810*/  F2FP.BF16.F32.PACK_AB R209, RZ, R209 ;  /* 0x000000d1ffd1723e */ /* 0x000fe200000010ff */
[----:B------:R-:W-:Y:S01]  /*c820*/  @P5 STG.E.U16 desc[UR44][R6.64+0x150], R204 ;  /* 0x000150cc06005986 */ /* 0x000fe2000c10152c */
[----:B------:R-:W-:Y:S01]  /*c830*/  ISETP.GT.AND P5, PT, R222, 0xa8, P3 ;  /* 0x000000a8de00780c */ /* 0x000fe20001fa4270 */
[----:B------:R-:W-:Y:S01]  /*c840*/  FMUL R214, R214, R23 ;  /* 0x00000017d6d67220 */ /* 0x000fe20000400000 */
[----:B------:R-:W-:Y:S01]  /*c850*/  F2FP.BF16.F32.PACK_AB R210, RZ, R210 ;  /* 0x000000d2ffd2723e */ /* 0x000fe200000010ff */
[----:B------:R-:W-:Y:S01]  /*c860*/  @P4 STG.E.U16 desc[UR44][R6.64+0x152], R205 ;  /* 0x000152cd06004986 */ /* 0x000fe2000c10152c */
[----:B------:R-:W-:Y:S01]  /*c870*/  ISETP.GT.AND P4, PT, R222, 0xb0, P3 ;  /* 0x000000b0de00780c */ /* 0x000fe20001f84270 */
[----:B------:R-:W-:Y:S01]  /*c880*/  IMAD.U32 R3, RZ, RZ, UR8 ;  /* 0x00000008ff037e24 */ /* 0x000fe2000f8e00ff */
[----:B------:R-:W-:Y:S01]  /*c890*/  F2FP.BF16.F32.PACK_AB R211, RZ, R211 ;  /* 0x000000d3ffd3723e */ /* 0x000fe200000010ff */
[-C--:B------:R-:W-:Y:S01]  /*c8a0*/  FMUL R215, R215, R23.reuse ;  /* 0x00000017d7d77220 */ /* 0x080fe20000400000 */
[----:B------:R-:W-:Y:S01]  /*c8b0*/  ISETP.GT.AND P1, PT, R0, 0x80, PT ;  /* 0x000000800000780c */ /* 0x000fe20003f24270 */
[-C--:B------:R-:W-:Y:S01]  /*c8c0*/  FMUL R24, R24, R23.reuse ;  /* 0x0000001718187220 */ /* 0x080fe20000400000 */
[----:B------:R-:W-:Y:S01]  /*c8d0*/  ISETP.GT.AND P0, PT, R0, 0x88, PT ;  /* 0x000000880000780c */ /* 0x000fe20003f04270 */
[----:B------:R-:W-:Y:S01]  /*c8e0*/  IMAD.U32 R0, RZ, RZ, UR9 ;  /* 0x00000009ff007e24 */ /* 0x000fe2000f8e00ff */
        /* <DEDUP_REMOVED lines=20> */
[----:B------:R-:W-:Y:S01]  /*ca30*/  LEA R8, P6, R9, R6, 0x8 ;  /* 0x0000000609087211 */ /* 0x000fe200078c40ff */
[----:B------:R-:W-:Y:S01]  /*ca40*/  FMUL R31, R31, R23 ;  /* 0x000000171f1f7220 */ /* 0x000fe20000400000 */
[----:B------:R-:W-:Y:S01]  /*ca50*/  F2FP.BF16.F32.PACK_AB R27, RZ, R27 ;  /* 0x0000001bff1b723e */ /* 0x000fe200000010ff */
[----:B------:R-:W-:Y:S01]  /*ca60*/  @P4 STG.E.U16 desc[UR44][R4.64+0x160], R210 ;  /* 0x000160d204004986 */ /* 0x000fe2000c10152c */
[----:B------:R-:W-:Y:S01]  /*ca70*/  ISETP.GT.AND P4, PT, R222, 0xb8, P2 ;  /* 0x000000b8de00780c */ /* 0x000fe20001784270 */
[-C--:B------:R-:W-:Y:S01]  /*ca80*/  FMUL R32, R32, R23.reuse ;  /* 0x0000001720207220 */ /* 0x080fe20000400000 */
[C---:B------:R-:W-:Y:S01]  /*ca90*/  ISETP.GT.AND P2, PT, R222.reuse, 0xb9, P2 ;  /* 0x000000b9de00780c */ /* 0x040fe20001744270 */
[----:B------:R-:W-:Y:S01]  /*caa0*/  FMUL R33, R33, R23 ;  /* 0x0000001721217220 */ /* 0x000fe20000400000 */
[----:B------:R-:W-:Y:S01]  /*cab0*/  LEA.HI.X R9, R3, R7, R0, 0x8, P6 ;  /* 0x0000000703097211 */ /* 0x000fe200030f4400 */
[----:B------:R-:W-:Y:S01]  /*cac0*/  @P5 STG.E.U16 desc[UR44][R4.64+0x162], R211 ;  /* 0x000162d304005986 */ /* 0x000fe2000c10152c */
[----:B------:R-:W-:Y:S01]  /*cad0*/  ISETP.GT.AND P5, PT, R222, 0xb8, P3 ;  /* 0x000000b8de00780c */ /* 0x000fe20001fa4270 */
[-C--:B------:R-:W-:Y:S01]  /*cae0*/  FMUL R34, R34, R23.reuse ;  /* 0x0000001722227220 */ /* 0x080fe20000400000 */
[----:B------:R-:W-:Y:S01]  /*caf0*/  ISETP.GT.AND P3, PT, R222, 0xb9, P3 ;  /* 0x000000b9de00780c */ /* 0x000fe20001f64270 */
[-C--:B------:R-:W-:Y:S01]  /*cb00*/  FMUL R35, R35, R23.reuse ;  /* 0x0000001723237220 */ /* 0x080fe20000400000 */
[----:B------:R-:W-:Y:S01]  /*cb10*/  F2FP.BF16.F32.PACK_AB R28, RZ, R28 ;  /* 0x0000001cff1c723e */ /* 0x000fe200000010ff */
[----:B------:R-:W-:Y:S01]  /*cb20*/  FMUL R36, R36, R23 ;  /* 0x0000001724247220 */ /* 0x000fe20000400000 */
[----:B------:R-:W-:Y:S01]  /*cb30*/  F2FP.BF16.F32.PACK_AB R29, RZ, R29 ;  /* 0x0000001dff1d723e */ /* 0x000fe200000010ff */
[----:B------:R-:W-:Y:S01]  /*cb40*/  @P4 STG.E.U16 desc[UR44][R6.64+0x170], R212 ;  /* 0x000170d406004986 */ /* 0x000fe2000c10152c */
[C---:B------:R-:W-:Y:S01]  /*cb50*/  ISETP.GT.AND P4, PT, R222.reuse, RZ, P1 ;  /* 0x000000ffde00720c */ /* 0x040fe20000f84270 */
[-C--:B------:R-:W-:Y:S01]  /*cb60*/  FMUL R37, R37, R23.reuse ;  /* 0x0000001725257220 */ /* 0x080fe20000400000 */
[----:B------:R-:W-:Y:S01]  /*cb70*/  F2FP.BF16.F32.PACK_AB R30, RZ, R30 ;  /* 0x0000001eff1e723e */ /* 0x000fe200000010ff */
[----:B------:R0:W-:Y:S01]  /*cb80*/  @P2 STG.E.U16 desc[UR44][R6.64+0x172], R213 ;  /* 0x000172d506002986 */ /* 0x0001e2000c10152c */
[----:B------:R-:W-:Y:S01]  /*cb90*/  ISETP.GT.AND P2, PT, R222, 0x8, P1 ;  /* 0x00000008de00780c */ /* 0x000fe20000f44270 */
[----:B------:R-:W-:Y:S01]  /*cba0*/  FMUL R38, R38, R23 ;  /* 0x0000001726267220 */ /* 0x000fe20000400000 */
[----:B------:R-:W-:Y:S01]  /*cbb0*/  F2FP.BF16.F32.PACK_AB R31, RZ, R31 ;  /* 0x0000001fff1f723e */ /* 0x000fe200000010ff */
[----:B------:R1:W-:Y:S01]  /*cbc0*/  @P5 STG.E.U16 desc[UR44][R4.64+0x170], R214 ;  /* 0x000170d604005986 */ /* 0x0003e2000c10152c */
[----:B------:R-:W-:Y:S01]  /*cbd0*/  ISETP.GT.AND P5, PT, R222, RZ, P0 ;  /* 0x000000ffde00720c */ /* 0x000fe200007a4270 */
[-C--:B------:R-:W-:Y:S01]  /*cbe0*/  FMUL R39, R39, R23.reuse ;  /* 0x0000001727277220 */ /* 0x080fe20000400000 */
[----:B------:R-:W-:Y:S01]  /*cbf0*/  F2FP.BF16.F32.PACK_AB R32, RZ, R32 ;  /* 0x00000020ff20723e */ /* 0x000fe200000010ff */
[----:B------:R-:W-:Y:S01]  /*cc00*/  FMUL R40, R40, R23 ;  /* 0x0000001728287220 */ /* 0x000fe20000400000 */
[----:B------:R-:W-:Y:S01]  /*cc10*/  F2FP.BF16.F32.PACK_AB R33, RZ, R33 ;  /* 0x00000021ff21723e */ /* 0x000fe200000010ff */
[----:B------:R-:W-:Y:S01]  /*cc20*/  FMUL R41, R41, R23 ;  /* 0x0000001729297220 */ /* 0x000fe20000400000 */
[----:B------:R-:W-:Y:S01]  /*cc30*/  F2FP.BF16.F32.PACK_AB R34, RZ, R34 ;  /* 0x00000022ff22723e */ /* 0x000fe200000010ff */
[----:B0-----:R-:W-:Y:S01]  /*cc40*/  @P3 IMAD.MOV.U32 R6, RZ, RZ, R4 ;  /* 0x000000ffff063224 */ /* 0x001fe200078e0004 */
[----:B------:R-:W-:Y:S01]  /*cc50*/  F2FP.BF16.F32.PACK_AB R35, RZ, R35 ;  /* 0x00000023ff23723e */ /* 0x000fe200000010ff */
[----:B------:R-:W-:Y:S01]  /*cc60*/  @P3 IMAD.MOV.U32 R7, RZ, RZ, R5 ;  /* 0x000000ffff073224 */ /* 0x000fe200078e0005 */
[----:B------:R-:W-:Y:S01]  /*cc70*/  F2FP.BF16.F32.PACK_AB R36, RZ, R36 ;  /* 0x00000024ff24723e */ /* 0x000fe200000010ff */
[-C--:B------:R-:W-:Y:S01]  /*cc80*/  FMUL R42, R42, R23.reuse ;  /* 0x000000172a2a7220 */ /* 0x080fe20000400000 */
[----:B-1----:R-:W-:Y:S01]  /*cc90*/  IADD3 R4, P6, R8, UR5, RZ ;  /* 0x0000000508047c10 */ /* 0x002fe2000ffde0ff */
[-C--:B------:R-:W-:Y:S01]  /*cca0*/  FMUL R43, R43, R23.reuse ;  /* 0x000000172b2b7220 */ /* 0x080fe20000400000 */
[----:B------:R0:W-:Y:S01]  /*ccb0*/  @P3 STG.E.U16 desc[UR44][R6.64+0x172], R215 ;  /* 0x000172d706003986 */ /* 0x0001e2000c10152c */
[----:B------:R-:W-:Y:S01]  /*ccc0*/  ISETP.GT.AND P3, PT, R222, 0x1, P1 ;  /* 0x00000001de00780c */ /* 0x000fe20000f64270 */
[-C--:B------:R-:W-:Y:S01]  /*ccd0*/  FMUL R44, R44, R23.reuse ;  /* 0x000000172c2c7220 */ /* 0x080fe20000400000 */
[----:B------:R-:W-:Y:S01]  /*cce0*/  IADD3.X R5, R9, UR4, RZ, P6, !PT ;  /* 0x0000000409057c10 */ /* 0x000fe2000b7fe4ff */
[----:B------:R-:W-:Y:S01]  /*ccf0*/  @P4 STG.E.U16 desc[UR44][R8.64], R24 ;  /* 0x0000001808004986 */ /* 0x000fe2000c10152c */
[----:B------:R-:W-:Y:S01]  /*cd00*/  ISETP.GT.AND P4, PT, R222, 0x1, P0 ;  /* 0x00000001de00780c */ /* 0x000fe20000784270 */
[----:B------:R-:W-:Y:S01]  /*cd10*/  FMUL R45, R45, R23 ;  /* 0x000000172d2d7220 */ /* 0x000fe20000400000 */
[----:B------:R-:W-:Y:S01]  /*cd20*/  F2FP.BF16.F32.PACK_AB R37, RZ, R37 ;  /* 0x00000025ff25723e */ /* 0x000fe200000010ff */
[-C--:B------:R-:W-:Y:S01]  /*cd30*/  FMUL R46, R46, R23.reuse ;  /* 0x000000172e2e7220 */ /* 0x080fe20000400000 */
[----:B------:R-:W-:Y:S01]  /*cd40*/  F2FP.BF16.F32.PACK_AB R38, RZ, R38 ;  /* 0x00000026ff26723e */ /* 0x000fe200000010ff */
[----:B------:R-:W-:Y:S01]  /*cd50*/  FMUL R47, R47, R23 ;  /* 0x000000172f2f7220 */ /* 0x000fe20000400000 */
[----:B------:R-:W-:Y:S01]  /*cd60*/  F2FP.BF16.F32.PACK_AB R39, RZ, R39 ;  /* 0x00000027ff27723e */ /* 0x000fe200000010ff */
[----:B------:R-:W-:Y:S01]  /*cd70*/  FMUL R48, R48, R23 ;  /* 0x0000001730307220 */ /* 0x000fe20000400000 */
[----:B------:R-:W-:Y:S01]  /*cd80*/  F2FP.BF16.F32.PACK_AB R40, RZ, R40 ;  /* 0x00000028ff28723e */ /* 0x000fe200000010ff */
[--C-:B0-----:R-:W-:Y:S01]  /*cd90*/  @P3 IMAD.MOV.U32 R6, RZ, RZ, R8.reuse ;  /* 0x000000ffff063224 */ /* 0x101fe200078e0008 */
[----:B------:R-:W-:Y:S01]  /*cda0*/  F2FP.BF16.F32.PACK_AB R41, RZ, R41 ;  /* 0x00000029ff29723e */ /* 0x000fe200000010ff */
[--C-:B------:R-:W-:Y:S01]  /*cdb0*/  @P3 IMAD.MOV.U32 R7, RZ, RZ, R9.reuse ;  /* 0x000000ffff073224 */ /* 0x100fe200078e0009 */
[----:B------:R-:W-:Y:S01]  /*cdc0*/  F2FP.BF16.F32.PACK_AB R42, RZ, R42 ;  /* 0x0000002aff2a723e */ /* 0x000fe200000010ff */
[----:B------:R-:W-:Y:S01]  /*cdd0*/  FMUL R49, R49, R23 ;  /* 0x0000001731317220 */ /* 0x000fe20000400000 */
[----:B------:R-:W-:Y:S01]  /*cde0*/  F2FP.BF16.F32.PACK_AB R43, RZ, R43 ;  /* 0x0000002bff2b723e */ /* 0x000fe200000010ff */
[-C--:B------:R-:W-:Y:S01]  /*cdf0*/  FMUL R50, R50, R23.reuse ;  /* 0x0000001732327220 */ /* 0x080fe20000400000 */
[----:B------:R0:W-:Y:S01]  /*ce00*/  @P3 STG.E.U16 desc[UR44][R6.64+0x2], R25 ;  /* 0x0000021906003986 */ /* 0x0001e2000c10152c */
[C---:B------:R-:W-:Y:S01]  /*ce10*/  ISETP.GT.AND P3, PT, R222.reuse, 0x9, P1 ;  /* 0x00000009de00780c */ /* 0x040fe20000f64270 */
[-C--:B------:R-:W-:Y:S01]  /*ce20*/  FMUL R51, R51, R23.reuse ;  /* 0x0000001733337220 */ /* 0x080fe20000400000 */
[----:B------:R-:W-:Y:S01]  /*ce30*/  F2FP.BF16.F32.PACK_AB R44, RZ, R44 ;  /* 0x0000002cff2c723e */ /* 0x000fe200000010ff */
[----:B------:R-:W-:Y:S01]  /*ce40*/  @P5 STG.E.U16 desc[UR44][R4.64], R26 ;  /* 0x0000001a04005986 */ /* 0x000fe2000c10152c */
[----:B------:R-:W-:Y:S01]  /*ce50*/  ISETP.GT.AND P5, PT, R222, 0x9, P0 ;  /* 0x00000009de00780c */ /* 0x000fe200007a4270 */
[----:B------:R-:W-:Y:S01]  /*ce60*/  FMUL R52, R52, R23 ;  /* 0x0000001734347220 */ /* 0x000fe20000400000 */
[----:B------:R-:W-:Y:S01]  /*ce70*/  F2FP.BF16.F32.PACK_AB R45, RZ, R45 ;  /* 0x0000002dff2d723e */ /* 0x000fe200000010ff */
[----:B------:R-:W-:Y:S01]  /*ce80*/  @P4 STG.E.U16 desc[UR44][R4.64+0x2], R27 ;  /* 0x0000021b04004986 */ /* 0x000fe2000c10152c */
[----:B------:R-:W-:Y:S01]  /*ce90*/  ISETP.GT.AND P4, PT, R222, 0x8, P0 ;  /* 0x00000008de00780c */ /* 0x000fe20000784270 */
        /* <DEDUP_REMOVED lines=38> */
[-C--:B------:R-:W-:Y:S01]  /*d100*/  FMUL R65, R65, R23.reuse ;  /* 0x0000001741417220 */ /* 0x080fe20000400000 */
[----:B------:R-:W-:Y:S01]  /*d110*/  F2FP.BF16.F32.PACK_AB R60, RZ, R60 ;  /* 0x0000003cff3c723e */ /* 0x000fe200000010ff */
[--C-:B0-----:R-:W-:Y:S01]  /*d120*/  @P2 IMAD.MOV.U32 R7, RZ, RZ, R9.reuse ;  /* 0x000000ffff072224 */ /* 0x101fe200078e0009 */
[----:B------:R-:W-:Y:S01]  /*d130*/  @P2 MOV R6, R8 ;  /* 0x0000000800062202 */ /* 0x000fe20000000f00 */
[----:B------:R-:W-:Y:S01]  /*d140*/  FMUL R66, R66, R23 ;  /* 0x0000001742427220 */ /* 0x000fe20000400000 */
[----:B------:R-:W-:Y:S01]  /*d150*/  F2FP.BF16.F32.PACK_AB R61, RZ, R61 ;  /* 0x0000003dff3d723e */ /* 0x000fe200000010ff */
[-C--:B------:R-:W-:Y:S01]  /*d160*/  FMUL R67, R67, R23.reuse ;  /* 0x0000001743437220 */ /* 0x080fe20000400000 */
[----:B------:R-:W-:Y:S01]  /*d170*/  F2FP.BF16.F32.PACK_AB R62, RZ, R62 ;  /* 0x0000003eff3e723e */ /* 0x000fe200000010ff */
[----:B------:R0:W-:Y:S01]  /*d180*/  @P2 STG.E.U16 desc[UR44][R6.64+0x20], R32 ;  /* 0x0000202006002986 */ /* 0x0001e2000c10152c */
[----:B------:R-:W-:Y:S01]  /*d190*/  ISETP.GT.AND P2, PT, R222, 0x18, P1 ;  /* 0x00000018de00780c */ /* 0x000fe20000f44270 */
[----:B------:R-:W-:Y:S01]  /*d1a0*/  FMUL R68, R68, R23 ;  /* 0x0000001744447220 */ /* 0x000fe20000400000 */
[----:B------:R-:W-:Y:S01]  /*d1b0*/  F2FP.BF16.F32.PACK_AB R63, RZ, R63 ;  /* 0x0000003fff3f723e */ /* 0x000fe200000010ff */
        /* <DEDUP_REMOVED lines=8> */
[--C-:B0-----:R-:W-:Y:S01]  /*d240*/  @P3 IMAD.MOV.U32 R6, RZ, RZ, R8.reuse ;  /* 0x000000ffff063224 */ /* 0x101fe200078e0008 */
[----:B------:R-:W-:Y:S01]  /*d250*/  F2FP.BF16.F32.PACK_AB R68, RZ, R68 ;  /* 0x00000044ff44723e */ /* 0x000fe200000010ff */
[--C-:B------:R-:W-:Y:S01]  /*d260*/  @P3 IMAD.MOV.U32 R7, RZ, RZ, R9.reuse ;  /* 0x000000ffff073224 */ /* 0x100fe200078e0009 */
[----:B------:R-:W-:Y:S01]  /*d270*/  F2FP.BF16.F32.PACK_AB R69, RZ, R69 ;  /* 0x00000045ff45723e */ /* 0x000fe200000010ff */
[-C--:B------:R-:W-:Y:S01]  /*d280*/  FMUL R73, R73, R23.reuse ;  /* 0x0000001749497220 */ /* 0x080fe20000400000 */
[----:B------:R-:W-:Y:S01]  /*d290*/  F2FP.BF16.F32.PACK_AB R70, RZ, R70 ;  /* 0x00000046ff46723e */ /* 0x000fe200000010ff */
[-C--:B------:R-:W-:Y:S01]  /*d2a0*/  FMUL R74, R74, R23.reuse ;  /* 0x000000174a4a7220 */ /* 0x080fe20000400000 */
[----:B------:R0:W-:Y:S01]  /*d2b0*/  @P3 STG.E.U16 desc[UR44][R6.64+0x22], R33 ;  /* 0x0000222106003986 */ /* 0x0001e2000c10152c */
        /* <DEDUP_REMOVED lines=49> */
[----:B0-----:R-:W-:Y:S01]  /*d5d0*/  @P2 IMAD.MOV.U32 R6, RZ, RZ, R8 ;  /* 0x000000ffff062224 */ /* 0x001fe200078e0008 */
[----:B------:R-:W-:Y:S01]  /*d5e0*/  F2FP.BF16.F32.PACK_AB R88, RZ, R88 ;  /* 0x00000058ff58723e */ /* 0x000fe200000010ff */
[----:B------:R-:W-:-:S02]  /*d5f0*/  @P2 IMAD.MOV.U32 R7, RZ, RZ, R9 ;  /* 0x000000ffff072224 */ /* 0x000fc400078e0009 */
[----:B------:R-:W-:Y:S01]  /*d600*/  FMUL R90, R90, R23 ;  /* 0x000000175a5a7220 */ /* 0x000fe20000400000 */
[----:B------:R-:W-:Y:S01]  /*d610*/  F2FP.BF16.F32.PACK_AB R89, RZ, R89 ;  /* 0x00000059ff59723e */ /* 0x000fe200000010ff */
[-C--:B------:R-:W-:Y:S01]  /*d620*/  FMUL R91, R91, R23.reuse ;  /* 0x000000175b5b7220 */ /* 0x080fe20000400000 */
        /* <DEDUP_REMOVED lines=35> */
[-C--:B------:R-:W-:Y:S01]  /*d860*/  FMUL R103, R103, R23.reuse ;  /* 0x0000001767677220 */ /* 0x080fe20000400000 */
        /* <DEDUP_REMOVED lines=21> */
[----:B------:R-:W-:Y:S01]  /*d9c0*/  F2FP.BF16.F32.PACK_AB R110, RZ, R110 ;  /* 0x0000006eff6e723e */ /* 0x000fe200000010ff */
        /* <DEDUP_REMOVED lines=10> */
[-C--:B------:R-:W-:Y:S01]  /*da70*/  FMUL R115, R115, R23.reuse ;  /* 0x0000001773737220 */ /* 0x080fe20000400000 */
[----:B------:R-:W-:Y:S01]  /*da80*/  ISETP.GT.AND P6, PT, R222, 0xb8, P0 ;  /* 0x000000b8de00780c */ /* 0x000fe200007c4270 */
[----:B0-----:R-:W-:Y:S01]  /*da90*/  @P2 IMAD.MOV.U32 R7, RZ, RZ, R9 ;  /* 0x000000ffff072224 */ /* 0x001fe200078e0009 */
        /* <DEDUP_REMOVED lines=9> */
[----:B------:R-:W-:Y:S01]  /*db30*/  FMUL R119, R119, R23 ;  /* 0x0000001777777220 */ /* 0x000fe20000400000 */
[----:B------:R-:W-:-:S02]  /*db40*/  F2FP.BF16.F32.PACK_AB R116, RZ, R116 ;  /* 0x00000074ff74723e */ /* 0x000fc400000010ff */
[----:B------:R-:W-:Y:S02]  /*db50*/  F2FP.BF16.F32.PACK_AB R117, RZ, R117 ;  /* 0x00000075ff75723e */ /* 0x000fe400000010ff */
[----:B------:R-:W-:Y:S02]  /*db60*/  F2FP.BF16.F32.PACK_AB R118, RZ, R118 ;  /* 0x00000076ff76723e */ /* 0x000fe400000010ff */
[----:B------:R-:W-:Y:S01]  /*db70*/  F2FP.BF16.F32.PACK_AB R119, RZ, R119 ;  /* 0x00000077ff77723e */ /* 0x000fe200000010ff */
[----:B0-----:R-:W-:Y:S02]  /*db80*/  @P3 IMAD.MOV.U32 R6, RZ, RZ, R8 ;  /* 0x000000ffff063224 */ /* 0x001fe400078e0008 */
[----:B------:R-:W-:-:S05]  /*db90*/  @P3 IMAD.MOV.U32 R7, RZ, RZ, R9 ;  /* 0x000000ffff073224 */ /* 0x000fca00078e0009 */
[----:B------:R0:W-:Y:S01]  /*dba0*/  @P3 STG.E.U16 desc[UR44][R6.64+0x62], R49 ;  /* 0x0000623106003986 */ /* 0x0001e2000c10152c */
[----:B------:R-:W-:-:S03]  /*dbb0*/  ISETP.GT.AND P3, PT, R222, 0x39, P1 ;  /* 0x00000039de00780c */ /* 0x000fc60000f64270 */
[----:B------:R-:W-:Y:S01]  /*dbc0*/  @P4 STG.E.U16 desc[UR44][R4.64+0x60], R50 ;  /* 0x0000603204004986 */ /* 0x000fe2000c10152c */
[----:B------:R-:W-:-:S03]  /*dbd0*/  ISETP.GT.AND P4, PT, R222, 0x38, P0 ;  /* 0x00000038de00780c */ /* 0x000fc60000784270 */
[----:B------:R-:W-:Y:S01]  /*dbe0*/  @P5 STG.E.U16 desc[UR44][R4.64+0x62], R51 ;  /* 0x0000623304005986 */ /* 0x000fe2000c10152c */
[----:B------:R-:W-:Y:S01]  /*dbf0*/  ISETP.GT.AND P5, PT, R222, 0x39, P0 ;  /* 0x00000039de00780c */ /* 0x000fe200007a4270 */
[----:B0-----:R-:W-:Y:S02]  /*dc00*/  @P2 IMAD.MOV.U32 R6, RZ, RZ, R8 ;  /* 0x000000ffff062224 */ /* 0x001fe400078e0008 */
[----:B------:R-:W-:-:S05]  /*dc10*/  @P2 IMAD.MOV.U32 R7, RZ, RZ, R9 ;  /* 0x000000ffff072224 */ /* 0x000fca00078e0009 */
[----:B------:R0:W-:Y:S01]  /*dc20*/  @P2 STG.E.U16 desc[UR44][R6.64+0x70], R52 ;  /* 0x0000703406002986 */ /* 0x0001e2000c10152c */
[----:B------:R-:W-:Y:S01]  /*dc30*/  ISETP.GT.AND P2, PT, R222, 0x40, P1 ;  /* 0x00000040de00780c */ /* 0x000fe20000f44270 */
        /* <DEDUP_REMOVED lines=31> */
[----:B------:R-:W-:Y:S02]  /*de30*/  ISETP.GT.AND P5, PT, R222, 0x51, P0 ;  /* 0x00000051de00780c */ /* 0x000fe400007a4270 */
[----:B0-----:R-:W-:Y:S01]  /*de40*/  @P2 MOV R6, R8 ;  /* 0x0000000800062202 */ /* 0x001fe20000000f00 */
        /* <DEDUP_REMOVED lines=142> */
[C---:B------:R-:W-:Y:S02]  /*e730*/  ISETP.GT.AND P2, PT, R222.reuse, 0xb1, P1 ;  /* 0x000000b1de00780c */ /* 0x040fe40000f44270 */
[----:B------:R-:W-:Y:S01]  /*e740*/  ISETP.GT.AND P1, PT, R222, 0xb9, P1 ;  /* 0x000000b9de00780c */ /* 0x000fe20000f24270 */
[----:B0-----:R-:W-:Y:S01]  /*e750*/  @P5 IMAD.MOV.U32 R7, RZ, RZ, R9 ;  /* 0x000000ffff075224 */ /* 0x001fe200078e0009 */
[----:B------:R-:W-:-:S05]  /*e760*/  @P5 MOV R6, R8 ;  /* 0x0000000800065202 */ /* 0x000fca0000000f00 */
[----:B------:R0:W-:Y:S01]  /*e770*/  @P5 STG.E.U16 desc[UR44][R6.64+0x160], R112 ;  /* 0x0001607006005986 */ /* 0x0001e2000c10152c */
[C---:B------:R-:W-:Y:S02]  /*e780*/  ISETP.GT.AND P5, PT, R222.reuse, 0xb0, P0 ;  /* 0x000000b0de00780c */ /* 0x040fe400007a4270 */
[----:B------:R-:W-:Y:S01]  /*e790*/  ISETP.GT.AND P0, PT, R222, 0xb9, P0 ;  /* 0x000000b9de00780c */ /* 0x000fe20000704270 */
[----:B0-----:R-:W-:Y:S02]  /*e7a0*/  @P2 IMAD.MOV.U32 R6, RZ, RZ, R8 ;  /* 0x000000ffff062224 */ /* 0x001fe400078e0008 */
[----:B------:R-:W-:-:S05]  /*e7b0*/  @P2 IMAD.MOV.U32 R7, RZ, RZ, R9 ;  /* 0x000000ffff072224 */ /* 0x000fca00078e0009 */
[----:B------:R0:W-:Y:S04]  /*e7c0*/  @P2 STG.E.U16 desc[UR44][R6.64+0x162], R113 ;  /* 0x0001627106002986 */ /* 0x0001e8000c10152c */
[----:B------:R-:W-:Y:S04]  /*e7d0*/  @P5 STG.E.U16 desc[UR44][R4.64+0x160], R114 ;  /* 0x0001607204005986 */ /* 0x000fe8000c10152c */
[----:B------:R-:W-:Y:S01]  /*e7e0*/  @P4 STG.E.U16 desc[UR44][R4.64+0x162], R115 ;  /* 0x0001627304004986 */ /* 0x000fe2000c10152c */
[----:B0-----:R-:W-:Y:S02]  /*e7f0*/  @P3 IMAD.MOV.U32 R6, RZ, RZ, R8 ;  /* 0x000000ffff063224 */ /* 0x001fe400078e0008 */
[----:B------:R-:W-:-:S05]  /*e800*/  @P3 IMAD.MOV.U32 R7, RZ, RZ, R9 ;  /* 0x000000ffff073224 */ /* 0x000fca00078e0009 */
[----:B------:R0:W-:Y:S04]  /*e810*/  @P3 STG.E.U16 desc[UR44][R6.64+0x170], R116 ;  /* 0x0001707406003986 */ /* 0x0001e8000c10152c */
[----:B------:R1:W-:Y:S04]  /*e820*/  @P1 STG.E.U16 desc[UR44][R8.64+0x172], R117 ;  /* 0x0001727508001986 */ /* 0x0003e8000c10152c */
[----:B------:R1:W-:Y:S01]  /*e830*/  @P6 STG.E.U16 desc[UR44][R4.64+0x170], R118 ;  /* 0x0001707604006986 */ /* 0x0003e2000c10152c */
[----:B0-----:R-:W-:Y:S02]  /*e840*/  @P0 IMAD.MOV.U32 R6, RZ, RZ, R4 ;  /* 0x000000ffff060224 */ /* 0x001fe400078e0004 */
[----:B------:R-:W-:-:S05]  /*e850*/  @P0 IMAD.MOV.U32 R7, RZ, RZ, R5 ;  /* 0x000000ffff070224 */ /* 0x000fca00078e0005 */
[----:B------:R1:W-:Y:S02]  /*e860*/  @P0 STG.E.U16 desc[UR44][R6.64+0x172], R119 ;  /* 0x0001727706000986 */ /* 0x0003e4000c10152c */
.L_x_414:
[----:B------:R-:W-:Y:S05]  /*e870*/  BSYNC B0 ;  /* 0x0000000000007941 */ /* 0x000fea0003800000 */
.L_x_32:
[----:B------:R-:W-:Y:S01]  /*e880*/  ULDC UR4, c[0x0][0xc] ;  /* 0x0000030000047ab9 */ /* 0x000fe20000000800 */
[----:B------:R-:W-:Y:S01]  /*e890*/  ULDC UR5, c[0x0][0x10] ;  /* 0x0000040000057ab9 */ /* 0x000fe20000000800 */
[----:B0-----:R-:W0:Y:S01]  /*e8a0*/  LDC R3, c[0x0][0x14] ;  /* 0x00000500ff037b82 */ /* 0x001e220000000800 */
[----:B------:R-:W-:Y:S01]  /*e8b0*/  UIMAD.WIDE.U32 UR4, UR4, UR5, URZ ;  /* 0x00000005040472a5 */ /* 0x000fe2000f8e003f */
[----:B------:R-:W-:Y:S01]  /*e8c0*/  PRMT R0, RZ, 0x7610, R0 ;  /* 0x00007610ff007816 */ /* 0x000fe20000000000 */
[----:B------:R-:W-:Y:S01]  /*e8d0*/  UMOV UR41, 0xffffffff ;  /* 0xffffffff00297882 */ /* 0x000fe20000000000 */
[----:B------:R-:W-:-:S03]  /*e8e0*/  UMOV UR42, 0xffffffff ;  /* 0xffffffff002a7882 */ /* 0x000fc60000000000 */
[----:B0-----:R-:W-:-:S04]  /*e8f0*/  IMAD.WIDE.U32 R16, R3, UR4, R16 ;  /* 0x0000000403107c25 */ /* 0x001fc8000f8e0010 */
[----:B------:R-:W-:Y:S01]  /*e900*/  IMAD R3, R3, UR5, RZ ;  /* 0x0000000503037c24 */ /* 0x000fe2000f8e02ff */
[----:B------:R-:W-:Y:S02]  /*e910*/  ULDC.64 UR4, c[0x0][0x650] ;  /* 0x0001940000047ab9 */ /* 0x000fe40000000a00 */
[----:B------:R-:W-:Y:S01]  /*e920*/  ISETP.GE.U32.AND P0, PT, R16, UR4, PT ;  /* 0x0000000410007c0c */ /* 0x000fe2000bf06070 */
[----:B------:R-:W-:-:S05]  /*e930*/  IMAD.IADD R17, R17, 0x1, R3 ;  /* 0x0000000111117824 */ /* 0x000fca00078e0203 */
[----:B------:R-:W-:-:S13]  /*e940*/  ISETP.GE.U32.AND.EX P0, PT, R17, UR5, PT, P0 ;  /* 0x0000000511007c0c */ /* 0x000fda000bf06100 */
[----:B------:R-:W-:Y:S05]  /*e950*/  @P0 BRA `(.L_x_415) ;  /* 0x0000000400880947 */ /* 0x000fea0003800000 */
[----:B------:R-:W0:Y:S01]  /*e960*/  S2UR UR6, SR_CTAID.X ;  /* 0x00000000000679c3 */ /* 0x000e220000002500 */
[----:B------:R-:W-:Y:S01]  /*e970*/  ULDC.64 UR12, c[0x0][0x628] ;  /* 0x00018a00000c7ab9 */ /* 0x000fe20000000a00 */
[----:B------:R-:W-:Y:S01]  /*e980*/  ULDC UR4, c[0x0][0x150] ;  /* 0x0000540000047ab9 */ /* 0x000fe20000000800 */
[----:B------:R-:W-:Y:S01]  /*e990*/  ISETP.NE.U32.AND P0, PT, RZ, UR12, PT ;  /* 0x0000000cff007c0c */ /* 0x000fe2000bf05070 */
[----:B------:R-:W-:Y:S01]  /*e9a0*/  ULDC UR15, c[0x0][0x630] ;  /* 0x00018c00000f7ab9 */ /* 0x000fe20000000800 */
[C---:B------:R-:W-:Y:S01]  /*e9b0*/  R2UR UR16, R16.reuse ;  /* 0x00000000101072ca */ /* 0x040fe200000e0000 */
[----:B------:R-:W-:Y:S01]  /*e9c0*/  ULDC UR19, c[0x0][0x154] ;  /* 0x0000550000137ab9 */ /* 0x000fe20000000800 */
[----:B------:R-:W-:Y:S01]  /*e9d0*/  ISETP.NE.AND.EX P0, PT, RZ, UR13, PT, P0 ;  /* 0x0000000dff007c0c */ /* 0x000fe2000bf05300 */
[----:B------:R-:W1:Y:S01]  /*e9e0*/  S2UR UR18, SR_CTAID.Y ;  /* 0x00000000001279c3 */ /* 0x000e620000002600 */
[----:B------:R-:W-:Y:S02]  /*e9f0*/  R2UR UR17, R17 ;  /* 0x00000000111172ca */ /* 0x000fe400000e0000 */
[----:B------:R-:W-:-:S02]  /*ea00*/  R2UR UR10, R16 ;  /* 0x00000000100a72ca */ /* 0x000fc400000e0000 */
[----:B------:R-:W-:Y:S02]  /*ea10*/  R2UR UR11, R17 ;  /* 0x00000000110b72ca */ /* 0x000fe400000e0000 */
[----:B0-----:R-:W-:-:S05]  /*ea20*/  I2FP.F32.U32 R0, UR6 ;  /* 0x0000000600007c45 */ /* 0x001fca0008201000 */
[----:B------:R-:W-:-:S04]  /*ea30*/  FMUL R0, R0, UR4 ;  /* 0x0000000400007c20 */ /* 0x000fc80008400000 */
[----:B------:R0:W0:Y:S01]  /*ea40*/  F2I.U32.TRUNC.NTZ R3, R0 ;  /* 0x0000000000037305 */ /* 0x000022000020f000 */
[----:B-1----:R-:W-:Y:S05]  /*ea50*/  @!P0 BRA `(.L_x_416) ;  /* 0x0000000000308947 */ /* 0x002fea0003800000 */
        /* <DEDUP_REMOVED lines=12> */
.L_x_416:
[----:B------:R-:W-:Y:S01]  /*eb20*/  USHF.R.U64 UR42, UR10, UR15, UR11 ;  /* 0x0000000f0a2a7299 */ /* 0x000fe2000800120b */
[----:B0-----:R-:W-:Y:S01]  /*eb30*/  I2FP.F32.U32 R0, UR18 ;  /* 0x0000001200007c45 */ /* 0x001fe20008201000 */
[----:B------:R-:W-:Y:S02]  /*eb40*/  USHF.R.U32.HI UR4, URZ, UR15, UR11 ;  /* 0x0000000f3f047299 */ /* 0x000fe4000801160b */
[----:B------:R-:W-:Y:S02]  /*eb50*/  UIADD3 UR10, UP0, URZ, -UR42, URZ ;  /* 0x8000002a3f0a7290 */ /* 0x000fe4000ff1e03f */
[----:B------:R-:W-:Y:S01]  /*eb60*/  FMUL R0, R0, UR19 ;  /* 0x0000001300007c20 */ /* 0x000fe20008400000 */
[----:B------:R-:W-:Y:S01]  /*eb70*/  ULDC.64 UR12, c[0x0][0x620] ;  /* 0x00018800000c7ab9 */ /* 0x000fe20000000a00 */
[----:B------:R-:W-:Y:S01]  /*eb80*/  UIADD3.X UR4, URZ, ~UR4, URZ, UP0, !UPT ;  /* 0x800000043f047290 */ /* 0x000fe200087fe43f */
[----:B------:R-:W-:Y:S01]  /*eb90*/  UMOV UR8, UR16 ;  /* 0x0000001000087c82 */ /* 0x000fe20008000000 */
[----:B------:R-:W-:-:S02]  /*eba0*/  UMOV UR9, UR17 ;  /* 0x0000001100097c82 */ /* 0x000fc40008000000 */
[----:B------:R-:W-:Y:S01]  /*ebb0*/  UIMAD UR4, UR4, UR12, URZ ;  /* 0x0000000c040472a4 */ /* 0x000fe2000f8e023f */
[----:B------:R-:W0:Y:S01]  /*ebc0*/  F2I.U32.TRUNC.NTZ R0, R0 ;  /* 0x0000000000007305 */ /* 0x000e22000020f000 */
[----:B------:R-:W-:Y:S01]  /*ebd0*/  UIMAD.WIDE.U32 UR8, UR10, UR12, UR8 ;  /* 0x0000000c0a0872a5 */ /* 0x000fe2000f8e0008 */
[----:B------:R-:W-:Y:S01]  /*ebe0*/  R2UR UR12, R3 ;  /* 0x00000000030c72ca */ /* 0x000fe200000e0000 */
[----:B------:R-:W-:Y:S01]  /*ebf0*/  UIMAD UR10, UR10, UR13, UR4 ;  /* 0x0000000d0a0a72a4 */ /* 0x000fe2000f8e0204 */
[----:B------:R-:W-:Y:S01]  /*ec00*/  ULDC UR11, c[0x0][0x618] ;  /* 0x00018600000b7ab9 */ /* 0x000fe20000000800 */
[----:B------:R-:W-:Y:S02]  /*ec10*/  ULDC UR21, c[0x0][0x658] ;  /* 0x0001960000157ab9 */ /* 0x000fe40000000800 */
[----:B------:R-:W-:Y:S01]  /*ec20*/  UIADD3 UR9, UR9, UR10, URZ ;  /* 0x0000000a09097290 */ /* 0x000fe2000fffe03f */
[----:B------:R-:W-:Y:S01]  /*ec30*/  UMOV UR15, 0xffffffff ;  /* 0xffffffff000f7882 */ /* 0x000fe20000000000 */
[----:B------:R-:W-:Y:S01]  /*ec40*/  ULDC.64 UR4, c[0x0][0x640] ;  /* 0x0001900000047ab9 */ /* 0x000fe20000000a00 */
[----:B------:R-:W-:Y:S01]  /*ec50*/  USHF.L.U32 UR15, UR15, UR21, URZ ;  /* 0x000000150f0f7299 */ /* 0x000fe2000800063f */
[----:B------:R-:W-:Y:S01]  /*ec60*/  ISETP.NE.U32.AND P0, PT, RZ, UR4, PT ;  /* 0x00000004ff007c0c */ /* 0x000fe2000bf05070 */
[----:B------:R-:W-:-:S02]  /*ec70*/  USHF.R.U64 UR16, UR8, UR11, UR9 ;  /* 0x0000000b08107299 */ /* 0x000fc40008001209 */
[----:B------:R-:W-:Y:S01]  /*ec80*/  USHF.R.U32.HI UR8, URZ, UR11, UR9 ;  /* 0x0000000b3f087299 */ /* 0x000fe20008011609 */
[----:B0-----:R-:W-:Y:S01]  /*ec90*/  R2UR UR14, R0 ;  /* 0x00000000000e72ca */ /* 0x001fe200000e0000 */
[----:B------:R-:W-:Y:S01]  /*eca0*/  ULDC UR17, c[0x0][0x608] ;  /* 0x0001820000117ab9 */ /* 0x000fe20000000800 */
[----:B------:R-:W-:Y:S01]  /*ecb0*/  ULOP3.LUT UR40, URZ, UR15, URZ, 0x33, !UPT ;  /* 0x0000000f3f287292 */ /* 0x000fe2000f8e333f */
[----:B------:R-:W-:Y:S01]  /*ecc0*/  ISETP.NE.AND.EX P0, PT, RZ, UR5, PT, P0 ;  /* 0x00000005ff007c0c */ /* 0x000fe2000bf05300 */
[----:B------:R-:W-:Y:S02]  /*ecd0*/  USHF.R.U64 UR15, UR16, UR17, UR8 ;  /* 0x00000011100f7299 */ /* 0x000fe40008001208 */
[----:B------:R-:W-:Y:S02]  /*ece0*/  USHF.R.U32.HI UR8, URZ, UR17, UR8 ;  /* 0x000000113f087299 */ /* 0x000fe40008011608 */
[----:B------:R-:W-:Y:S02]  /*ecf0*/  UIADD3 UR12, -UR12, URZ, URZ ;  /* 0x0000003f0c0c7290 */ /* 0x000fe4000fffe13f */
[----:B------:R-:W-:Y:S01]  /*ed00*/  USHF.R.U64 UR17, UR15, UR21, UR8 ;  /* 0x000000150f117299 */ /* 0x000fe20008001208 */
[----:B------:R-:W-:Y:S01]  /*ed10*/  UMOV UR19, 0x1 ;  /* 0x0000000100137882 */ /* 0x000fe20000000000 */
[----:B------:R-:W-:Y:S01]  /*ed20*/  ULDC UR13, c[0x0][0x144] ;  /* 0x00005100000d7ab9 */ /* 0x000fe20000000800 */
[----:B------:R-:W-:Y:S01]  /*ed30*/  ULDC UR7, c[0x0][0x600] ;  /* 0x0001800000077ab9 */ /* 0x000fe20000000800 */
[----:B------:R-:W-:-:S02]  /*ed40*/  USHF.L.U32 UR24, UR19, UR21, URZ ;  /* 0x0000001513187299 */ /* 0x000fc4000800063f */
[----:B------:R-:W-:Y:S02]  /*ed50*/  USHF.R.U32.HI UR8, URZ, UR21, UR8 ;  /* 0x000000153f087299 */ /* 0x000fe40008011608 */
[----:B------:R-:W-:Y:S02]  /*ed60*/  UIMAD UR21, UR13, UR12, UR6 ;  /* 0x0000000c0d1572a4 */ /* 0x000fe4000f8e0206 */
[----:B------:R-:W-:Y:S02]  /*ed70*/  UIADD3 UR20, UR7, -0x1, URZ ;  /* 0xffffffff07147890 */ /* 0x000fe4000fffe03f */
[----:B------:R-:W-:Y:S01]  /*ed80*/  UIADD3 UR19, -UR14, URZ, URZ ;  /* 0x0000003f0e137290 */ /* 0x000fe2000fffe13f */
[----:B------:R-:W-:Y:S01]  /*ed90*/  ULDC UR25, c[0x0][0x148] ;  /* 0x0000520000197ab9 */ /* 0x000fe20000000800 */
[----:B------:R-:W-:Y:S01]  /*eda0*/  ULDC UR22, c[0x0][0x648] ;  /* 0x0001920000167ab9 */ /* 0x000fe20000000800 */
[----:B------:R-:W-:Y:S01]  /*edb0*/  ULDC UR23, c[0x0][0x638] ;  /* 0x00018e0000177ab9 */ /* 0x000fe20000000800 */
        /* <DEDUP_REMOVED lines=14> */
.L_x_417:
[----:B------:R-:W-:Y:S01]  /*eea0*/  UISETP.NE.AND UP0, UPT, UR39, URZ, UPT ;  /* 0x0000003f2700728c */ /* 0x000fe2000bf05270 */
[----:B------:R-:W-:Y:S01]  /*eeb0*/  IMAD.MOV.U32 R0, RZ, RZ, 0x1 ;  /* 0x00000001ff007424 */ /* 0x000fe200078e00ff */
[----:B------:R-:W-:Y:S02]  /*eec0*/  USHF.R.U64 UR4, UR6, UR22, UR8 ;  /* 0x0000001606047299 */ /* 0x000fe40008001208 */
[----:B------:R-:W-:Y:S02]  /*eed0*/  ULOP3.LUT UR40, UR15, UR40, URZ, 0xc0, !UPT ;  /* 0x000000280f287292 */ /* 0x000fe4000f8ec03f */
[----:B------:R-:W-:Y:S02]  /*eee0*/  UIADD3 UR5, -UR4, URZ, URZ ;  /* 0x0000003f04057290 */ /* 0x000fe4000fffe13f */
[----:B------:R-:W-:Y:S02]  /*eef0*/  UIMAD UR40, UR24, UR4, UR40 ;  /* 0x00000004182872a4 */ /* 0x000fe4000f8e0228 */
[----:B------:R-:W-:-:S02]  /*ef00*/  ULOP3.LUT UR16, UR16, UR20, URZ, 0xc0, !UPT ;  /* 0x0000001410107292 */ /* 0x000fc4000f8ec03f */
[----:B------:R-:W-:Y:S02]  /*ef10*/  @UP0 UIMAD UR21, UR25, UR19, UR18 ;  /* 0x00000013191502a4 */ /* 0x000fe4000f8e0212 */
[----:B------:R-:W-:-:S03]  /*ef20*/  UIMAD UR4, UR5, UR23, UR17 ;  /* 0x00000017050472a4 */ /* 0x000fc6000f8e0211 */
[----:B------:R-:W-:Y:S01]  /*ef30*/  ULDC UR5, c[0x0][0x610] ;  /* 0x0001840000057ab9 */ /* 0x000fe20000000800 */
[----:B------:R-:W-:Y:S02]  /*ef40*/  UIMAD UR4, UR4, UR7, UR16 ;  /* 0x00000007040472a4 */ /* 0x000fe4000f8e0210 */
[----:B------:R-:W-:-:S04]  /*ef50*/  UIMAD UR40, UR40, UR5, UR21 ;  /* 0x00000005282872a4 */ /* 0x000fc8000f8e0215 */
[----:B------:R-:W-:Y:S02]  /*ef60*/  USEL UR41, UR4, UR40, !UP0 ;  /* 0x0000002804297287 */ /* 0x000fe4000c000000 */
[----:B------:R-:W-:-:S12]  /*ef70*/  USEL UR40, UR40, UR4, !UP0 ;  /* 0x0000000428287287 */ /* 0x000fd8000c000000 */
.L_x_415:
[----:B------:R-:W-:-:S13]  /*ef80*/  LOP3.LUT P0, RZ, R0, 0xff, RZ, 0xc0, !PT ;  /* 0x000000ff00ff7812 */ /* 0x000fda000780c0ff */
[----:B------:R-:W-:Y:S05]  /*ef90*/  @P0 BRA `(.L_x_418) ;  /* 0xffffff2000e40947 */ /* 0x000fea000383ffff */
[----:B------:R-:W-:Y:S05]  /*efa0*/  EXIT ;  /* 0x000000000000794d */ /* 0x000fea0003800000 */
.L_x_7:
[----:B------:R-:W-:Y:S01]  /*efb0*/  ULDC.64 UR4, c[0x0][0x650] ;  /* 0x0001940000047ab9 */ /* 0x000fe20000000a00 */
[----:B------:R-:W-:Y:S01]  /*efc0*/  PRMT R0, RZ, 0x7610, R0 ;  /* 0x00007610ff007816 */ /* 0x000fe20000000000 */
[----:B------:R-:W-:Y:S01]  /*efd0*/  IMAD.MOV.U32 R4, RZ, RZ, -0x1 ;  /* 0xffffffffff047424 */ /* 0x000fe200078e00ff */
[----:B------:R-:W-:Y:S01]  /*efe0*/  ISETP.GE.U32.AND P0, PT, R16, UR4, PT ;  /* 0x0000000410007c0c */ /* 0x000fe2000bf06070 */
[----:B------:R-:W-:Y:S02]  /*eff0*/  IMAD.MOV.U32 R5, RZ, RZ, -0x1 ;  /* 0xffffffffff057424 */ /* 0x000fe400078e00ff */
[----:B------:R-:W-:Y:S01]  /*f000*/  IMAD.MOV.U32 R8, RZ, RZ, -0x1 ;  /* 0xffffffffff087424 */ /* 0x000fe200078e00ff */
        /* <DEDUP_REMOVED lines=22> */
.L_x_420:
[----:B------:R-:W-:Y:S01]  /*f170*/  USHF.R.U64 UR4, UR14, UR19, UR15 ;  /* 0x000000130e047299 */ /* 0x000fe2000800120f */
[----:B------:R-:W-:Y:S01]  /*f180*/  R2UR UR7, R17 ;  /* 0x00000000110772ca */ /* 0x000fe200000e0000 */
[----:B------:R-:W-:Y:S02]  /*f190*/  USHF.R.U32.HI UR5, URZ, UR19, UR15 ;  /* 0x000000133f057299 */ /* 0x000fe4000801160f */
[----:B------:R-:W-:Y:S01]  /*f1a0*/  UIADD3 UR13, UP0, URZ, -UR4, URZ ;  /* 0x800000043f0d7290 */ /* 0x000fe2000ff1e03f */
[----:B------:R-:W-:Y:S01]  /*f1b0*/  ULDC.64 UR14, c[0x0][0x620] ;  /* 0x00018800000e7ab9 */ /* 0x000fe20000000a00 */
[----:B------:R-:W-:Y:S02]  /*f1c0*/  UMOV UR6, UR20 ;  /* 0x0000001400067c82 */ /* 0x000fe40008000000 */
[----:B------:R-:W-:Y:S02]  /*f1d0*/  UIADD3.X UR5, URZ, ~UR5, URZ, UP0, !UPT ;  /* 0x800000053f057290 */ /* 0x000fe400087fe43f */
[----:B------:R-:W-:-:S02]  /*f1e0*/  UISETP.NE.AND UP1, UPT, UR39, URZ, UPT ;  /* 0x0000003f2700728c */ /* 0x000fc4000bf25270 */
[----:B------:R-:W-:Y:S02]  /*f1f0*/  UIMAD UR5, UR5, UR14, URZ ;  /* 0x0000000e050572a4 */ /* 0x000fe4000f8e023f */
[----:B------:R-:W-:Y:S02]  /*f200*/  UIMAD.WIDE.U32 UR6, UR13, UR14, UR6 ;  /* 0x0000000e0d0672a5 */ /* 0x000fe4000f8e0006 */
[----:B------:R-:W-:Y:S01]  /*f210*/  UIMAD UR5, UR13, UR15, UR5 ;  /* 0x0000000f0d0572a4 */ /* 0x000fe2000f8e0205 */
[----:B------:R-:W-:Y:S02]  /*f220*/  ULDC UR14, c[0x0][0x608] ;  /* 0x00018200000e7ab9 */ /* 0x000fe40000000800 */
[----:B------:R-:W-:Y:S01]  /*f230*/  ULDC UR13, c[0x0][0x618] ;  /* 0x00018600000d7ab9 */ /* 0x000fe20000000800 */
[----:B------:R-:W-:Y:S01]  /*f240*/  UIADD3 UR5, UR7, UR5, URZ ;  /* 0x0000000507057290 */ /* 0x000fe2000fffe03f */
[----:B------:R-:W-:Y:S01]  /*f250*/  ULDC UR22, c[0x0][0x658] ;  /* 0x0001960000167ab9 */ /* 0x000fe20000000800 */
[----:B------:R-:W-:-:S02]  /*f260*/  @UP1 UIMAD UR8, UR11, UR12, UR10 ;  /* 0x0000000c0b0812a4 */ /* 0x000fc4000f8e020a */
[----:B------:R-:W-:Y:S02]  /*f270*/  USHF.R.U64 UR17, UR6, UR13, UR5 ;  /* 0x0000000d06117299 */ /* 0x000fe40008001205 */
[----:B------:R-:W-:Y:S01]  /*f280*/  USHF.R.U32.HI UR5, URZ, UR13, UR5 ;  /* 0x0000000d3f057299 */ /* 0x000fe20008011605 */
[----:B------:R-:W-:Y:S01]  /*f290*/  ULDC.64 UR6, c[0x0][0x640] ;  /* 0x0001900000067ab9 */ /* 0x000fe20000000a00 */
[----:B------:R-:W-:Y:S01]  /*f2a0*/  UMOV UR10, 0xffffffff ;  /* 0xffffffff000a7882 */ /* 0x000fe20000000000 */
[----:B------:R-:W-:Y:S01]  /*f2b0*/  ISETP.NE.U32.AND P0, PT, RZ, UR6, PT ;  /* 0x00000006ff007c0c */ /* 0x000fe2000bf05070 */
[----:B------:R-:W-:Y:S02]  /*f2c0*/  USHF.R.U64 UR18, UR17, UR14, UR5 ;  /* 0x0000000e11127299 */ /* 0x000fe40008001205 */
[----:B------:R-:W-:Y:S01]  /*f2d0*/  USHF.R.U32.HI UR5, URZ, UR14, UR5 ;  /* 0x0000000e3f057299 */ /* 0x000fe20008011605 */
[----:B------:R-:W-:Y:S01]  /*f2e0*/  ISETP.NE.AND.EX P0, PT, RZ, UR7, PT, P0 ;  /* 0x00000007ff007c0c */ /* 0x000fe2000bf05300 */
[----:B------:R-:W-:-:S02]  /*f2f0*/  USHF.L.U32 UR11, UR10, UR22, URZ ;  /* 0x000000160a0b7299 */ /* 0x000fc4000800063f */
[----:B------:R-:W-:Y:S01]  /*f300*/  USHF.R.U64 UR19, UR18, UR22, UR5 ;  /* 0x0000001612137299 */ /* 0x000fe20008001205 */
[----:B------:R-:W-:Y:S01]  /*f310*/  ULDC UR20, c[0x0][0x600] ;  /* 0x0001800000147ab9 */ /* 0x000fe20000000800 */
[----:B------:R-:W-:Y:S02]  /*f320*/  USHF.R.U32.HI UR10, URZ, UR22, UR5 ;  /* 0x000000163f0a7299 */ /* 0x000fe40008011605 */
[----:B------:R-:W-:Y:S02]  /*f330*/  UIADD3 UR21, UR20, -0x1, URZ ;  /* 0xffffffff14157890 */ /* 0x000fe4000fffe03f */
[----:B------:R-:W-:Y:S01]  /*f340*/  ULOP3.LUT UR26, URZ, UR11, URZ, 0x33, !UPT ;  /* 0x0000000b3f1a7292 */ /* 0x000fe2000f8e333f */
        /* <DEDUP_REMOVED lines=17> */
.L_x_421:
[----:B------:R-:W-:Y:S01]  /*f460*/  USHF.R.U64 UR6, UR5, UR23, UR10 ;  /* 0x0000001705067299 */ /* 0x000fe2000800120a */
[----:B------:R-:W-:Y:S01]  /*f470*/  IMAD.MOV.U32 R0, RZ, RZ, 0x1 ;  /* 0x00000001ff007424 */ /* 0x000fe200078e00ff */
[----:B------:R-:W-:Y:S01]  /*f480*/  USHF.L.U32 UR25, UR25, UR22, URZ ;  /* 0x0000001619197299 */ /* 0x000fe2000800063f */
[----:B------:R-:W-:Y:S01]  /*f490*/  IMAD.U32 R8, RZ, RZ, UR4 ;  /* 0x00000004ff087e24 */ /* 0x000fe2000f8e00ff */
[----:B------:R-:W-:Y:S02]  /*f4a0*/  ULOP3.LUT UR5, UR18, UR26, URZ, 0xc0, !UPT ;  /* 0x0000001a12057292 */ /* 0x000fe4000f8ec03f */
[----:B------:R-:W-:Y:S02]  /*f4b0*/  UIADD3 UR7, -UR6, URZ, URZ ;  /* 0x0000003f06077290 */ /* 0x000fe4000fffe13f */
[----:B------:R-:W-:Y:S02]  /*f4c0*/  UIMAD UR6, UR25, UR6, UR5 ;  /* 0x00000006190672a4 */ /* 0x000fe4000f8e0205 */
[----:B------:R-:W-:-:S02]  /*f4d0*/  ULOP3.LUT UR17, UR17, UR21, URZ, 0xc0, !UPT ;  /* 0x0000001511117292 */ /* 0x000fc4000f8ec03f */
[----:B------:R-:W-:Y:S02]  /*f4e0*/  UIMAD UR5, UR7, UR24, UR19 ;  /* 0x00000018070572a4 */ /* 0x000fe4000f8e0213 */
[----:B------:R-:W-:Y:S01]  /*f4f0*/  UISETP.NE.AND UP0, UPT, UR39, URZ, UPT ;  /* 0x0000003f2700728c */ /* 0x000fe2000bf05270 */
[----:B------:R-:W-:Y:S01]  /*f500*/  ULDC UR7, c[0x0][0x610] ;  /* 0x0001840000077ab9 */ /* 0x000fe20000000800 */
[----:B------:R-:W-:Y:S02]  /*f510*/  UIMAD UR5, UR5, UR20, UR17 ;  /* 0x00000014050572a4 */ /* 0x000fe4000f8e0211 */
[----:B------:R-:W-:-:S04]  /*f520*/  UIMAD UR8, UR6, UR7, UR8 ;  /* 0x00000007060872a4 */ /* 0x000fc8000f8e0208 */
[----:B------:R-:W-:Y:S02]  /*f530*/  USEL UR6, UR5, UR8, !UP0 ;  /* 0x0000000805067287 */ /* 0x000fe4000c000000 */
[----:B------:R-:W-:-:S04]  /*f540*/  USEL UR8, UR8, UR5, !UP0 ;  /* 0x0000000508087287 */ /* 0x000fc8000c000000 */
[----:B------:R-:W-:Y:S02]  /*f550*/  IMAD.U32 R5, RZ, RZ, UR6 ;  /* 0x00000006ff057e24 */ /* 0x000fe4000f8e00ff */
[----:B------:R-:W-:-:S07]  /*f560*/  MOV R4, UR8 ;  /* 0x0000000800047c02 */ /* 0x000fce0008000f00 */
.L_x_419:
[----:B------:R-:W-:-:S08]  /*f570*/  NOP ;  /* 0x0000000000007918 */ /* 0x000fd00000000000 */
[----:B------:R-:W0:-:S00]  /*f580*/  USETMAXREG.DEALLOC.CTAPOOL 0x28 ;  /* 0x00000028000079c8 */ /* 0x000e0000080e0500 */
[----:B------:R-:W-:-:S13]  /*f590*/  ISETP.NE.AND P0, PT, RZ, UR9, PT ;  /* 0x00000009ff007c0c */ /* 0x000fda000bf05270 */
[----:B------:R-:W-:Y:S05]  /*f5a0*/  @P0 EXIT ;  /* 0x000000000000094d */ /* 0x000fea0003800000 */
[----:B0-----:R-:W-:Y:S01]  /*f5b0*/  LOP3.LUT P0, RZ, R0, 0xff, RZ, 0xc0, !PT ;  /* 0x000000ff00ff7812 */ /* 0x001fe2000780c0ff */
[----:B------:R-:W-:Y:S02]  /*f5c0*/  IMAD.MOV.U32 R13, RZ, RZ, 0x1 ;  /* 0x00000001ff0d7424 */ /* 0x000fe400078e00ff */
[----:B------:R-:W-:-:S10]  /*f5d0*/  IMAD.MOV.U32 R12, RZ, RZ, RZ ;  /* 0x000000ffff0c7224 */ /* 0x000fd400078e00ff */
[----:B------:R-:W-:Y:S05]  /*f5e0*/  @!P0 BRA `(.L_x_422) ;  /* 0x0000000c00848947 */ /* 0x000fea0003800000 */
[----:B------:R-:W0:Y:S01]  /*f5f0*/  LDC R0, c[0x0][0x28c] ;  /* 0x0000a300ff007b82 */ /* 0x000e220000000800 */
[----:B------:R-:W1:Y:S01]  /*f600*/  S2R R10, SR_CgaCtaId ;  /* 0x00000000000a7919 */ /* 0x000e620000008800 */
[----:B------:R-:W-:Y:S01]  /*f610*/  ULDC UR5, c[0x0][0x658] ;  /* 0x0001960000057ab9 */ /* 0x000fe20000000800 */
[----:B------:R-:W-:Y:S01]  /*f620*/  UMOV UR7, 0xffffffff ;  /* 0xffffffff00077882 */ /* 0x000fe20000000000 */
[----:B------:R-:W-:Y:S01]  /*f630*/  ULDC UR6, c[0x0][0xc] ;  /* 0x0000030000067ab9 */ /* 0x000fe20000000800 */
[----:B------:R-:W-:Y:S01]  /*f640*/  USHF.L.U32 UR9, UR7, UR5, URZ ;  /* 0x0000000507097299 */ /* 0x000fe2000800063f */
[----:B------:R-:W-:Y:S01]  /*f650*/  BSSY B0, `(.L_x_422) ;  /* 0x00000da000007945 */ /* 0x000fe20003800000 */
[----:B------:R-:W-:Y:S01]  /*f660*/  UMOV UR8, 0x1 ;  /* 0x0000000100087882 */ /* 0x000fe20000000000 */
[----:B------:R-:W-:Y:S01]  /*f670*/  ULDC UR7, c[0x0][0x10] ;  /* 0x0000040000077ab9 */ /* 0x000fe20000000800 */
[----:B------:R-:W-:Y:S01]  /*f680*/  USHF.L.U32 UR5, UR8, UR5, URZ ;  /* 0x0000000508057299 */ /* 0x000fe2000800063f */
[----:B------:R-:W-:Y:S01]  /*f690*/  IMAD.MOV.U32 R13, RZ, RZ, 0x1 ;  /* 0x00000001ff0d7424 */ /* 0x000fe200078e00ff */
[----:B------:R-:W-:Y:S01]  /*f6a0*/  UIMAD.WIDE.U32 UR6, UR6, UR7, URZ ;  /* 0x00000007060672a5 */ /* 0x000fe2000f8e003f */
[----:B------:R-:W-:Y:S01]  /*f6b0*/  IMAD.MOV.U32 R12, RZ, RZ, RZ ;  /* 0x000000ffff0c7224 */ /* 0x000fe200078e00ff */
[----:B------:R-:W-:Y:S01]  /*f6c0*/  ULDC UR8, c[0x0][0x14] ;  /* 0x0000050000087ab9 */ /* 0x000fe20000000800 */
[----:B------:R-:W-:Y:S01]  /*f6d0*/  ULDC UR4, c[0x0][0x600] ;  /* 0x0001800000047ab9 */ /* 0x000fe20000000800 */
[----:B------:R-:W-:-:S02]  /*f6e0*/  UIMAD.WIDE.U32 UR30, UR6, UR8, URZ ;  /* 0x00000008061e72a5 */ /* 0x000fc4000f8e003f */
[----:B------:R-:W-:Y:S02]  /*f6f0*/  UIMAD UR7, UR7, UR8, URZ ;  /* 0x00000008070772a4 */ /* 0x000fe4000f8e023f */
[----:B------:R-:W-:Y:S02]  /*f700*/  ULOP3.LUT UR13, UR38, 0x2, URZ, 0xfc, !UPT ;  /* 0x00000002260d7892 */ /* 0x000fe4000f8efc3f */
[----:B------:R-:W-:Y:S02]  /*f710*/  UIADD3 UR4, UR4, -0x1, URZ ;  /* 0xffffffff04047890 */ /* 0x000fe4000fffe03f */
[----:B------:R-:W-:Y:S01]  /*f720*/  ULOP3.LUT UR6, URZ, UR9, URZ, 0x33, !UPT ;  /* 0x000000093f067292 */ /* 0x000fe2000f8e333f */
[----:B0-----:R-:W-:Y:S01]  /*f730*/  VIADD R0, R0, 0x7f ;  /* 0x0000007f00007836 */ /* 0x001fe20000000000 */
[----:B------:R-:W-:Y:S01]  /*f740*/  UIADD3 UR7, UR31, UR7, URZ ;  /* 0x000000071f077290 */ /* 0x000fe2000fffe03f */
[----:B------:R-:W-:-:S03]  /*f750*/  ULDC.64 UR40, c[0x0][0x198] ;  /* 0x0000660000287ab9 */ /* 0x000fc60000000a00 */
[----:B------:R-:W-:-:S04]  /*f760*/  SHF.R.S32.HI R3, RZ, 0x1f, R0 ;  /* 0x0000001fff037819 */ /* 0x000fc80000011400 */
[----:B------:R-:W-:Y:S01]  /*f770*/  LEA.HI R3, R3, R0, RZ, 0x7 ;  /* 0x0000000003037211 */ /* 0x000fe200078f38ff */
[----:B------:R-:W-:Y:S01]  /*f780*/  IMAD.MOV.U32 R0, RZ, RZ, 0x1 ;  /* 0x00000001ff007424 */ /* 0x000fe200078e00ff */
[----:B-1----:R-:W-:Y:S02]  /*f790*/  LOP3.LUT R10, R10, 0x1, RZ, 0xc0, !PT ;  /* 0x000000010a0a7812 */ /* 0x002fe400078ec0ff */
[--C-:B------:R-:W-:Y:S02]  /*f7a0*/  SHF.R.S32.HI R11, RZ, 0x7, R3.reuse ;  /* 0x00000007ff0b7819 */ /* 0x100fe40000011403 */
[----:B------:R-:W-:-:S03]  /*f7b0*/  PRMT R3, R0, 0x7610, R3 ;  /* 0x0000761000037816 */ /* 0x000fc60000000003 */
[----:B------:R-:W-:-:S07]  /*f7c0*/  VIADD R0, R11, 0x1 ;  /* 0x000000010b007836 */ /* 0x000fce0000000000 */
.L_x_433:
[----:B------:R-:W-:-:S03]  /*f7d0*/  UMOV UR8, 0xffffffff ;  /* 0xffffffff00087882 */ /* 0x000fc60000000000 */
[----:B------:R-:W-:Y:S05]  /*f7e0*/  BRA.DIV UR8, `(.L_x_423) ;  /* 0x0000000e08a87947 */ /* 0x000fea000b800000 */
[----:B------:R-:W-:-:S13]  /*f7f0*/  ELECT P6, URZ, PT ;  /* 0x00000000003f782f */ /* 0x000fda00038c0000 */
.L_x_442:
[----:B------:R-:W0:Y:S01]  /*f800*/  LDC R6, c[0x0][0x28c] ;  /* 0x0000a300ff067b82 */ /* 0x000e220000000800 */
[----:B------:R-:W-:Y:S01]  /*f810*/  BSSY B1, `(.L_x_424) ;  /* 0x0000047000017945 */ /* 0x000fe20003800000 */
[----:B0-----:R-:W-:-:S13]  /*f820*/  ISETP.LT.OR P6, PT, R6, 0x1, !P6 ;  /* 0x000000010600780c */ /* 0x001fda00077c1670 */
[----:B------:R-:W-:Y:S05]  /*f830*/  @P6 BRA `(.L_x_425) ;  /* 0x0000000400106947 */ /* 0x000fea0003800000 */
[----:B------:R-:W-:Y:S02]  /*f840*/  IMAD R6, R5, 0x2, R10 ;  /* 0x0000000205067824 */ /* 0x000fe400078e020a */
[----:B------:R-:W-:Y:S02]  /*f850*/  IMAD.SHL.U32 R14, R4, 0x100, RZ ;  /* 0x00000100040e7824 */ /* 0x000fe400078e00ff */
[----:B------:R-:W-:Y:S02]  /*f860*/  IMAD.MOV.U32 R20, RZ, RZ, RZ ;  /* 0x000000ffff147224 */ /* 0x000fe400078e00ff */
[----:B------:R-:W-:Y:S02]  /*f870*/  IMAD.MOV.U32 R4, RZ, RZ, R0 ;  /* 0x000000ffff047224 */ /* 0x000fe400078e0000 */
[----:B------:R-:W-:Y:S02]  /*f880*/  IMAD.MOV.U32 R5, RZ, RZ, R13 ;  /* 0x000000ffff057224 */ /* 0x000fe400078e000d */
[----:B------:R-:W-:-:S02]  /*f890*/  IMAD.MOV.U32 R7, RZ, RZ, R12 ;  /* 0x000000ffff077224 */ /* 0x000fc400078e000c */
[----:B------:R-:W-:-:S07]  /*f8a0*/  IMAD R15, R6, 0x60, RZ ;  /* 0x00000060060f7824 */ /* 0x000fce00078e02ff */
.L_x_428:
[----:B------:R-:W0:Y:S01]  /*f8b0*/  S2R R9, SR_CgaCtaId ;  /* 0x0000000000097919 */ /* 0x000e220000008800 */
[----:B------:R-:W-:Y:S02]  /*f8c0*/  MOV R6, 0x400 ;  /* 0x0000040000067802 */ /* 0x000fe40000000f00 */
[----:B------:R-:W-:Y:S02]  /*f8d0*/  LOP3.LUT P1, RZ, R2, 0x7f, RZ, 0xc0, !PT ;  /* 0x0000007f02ff7812 */ /* 0x000fe4000782c0ff */
[----:B0-----:R-:W-:Y:S02]  /*f8e0*/  LEA R18, R9, R6, 0x18 ;  /* 0x0000000609127211 */ /* 0x001fe400078ec0ff */
[----:B------:R-:W-:-:S09]  /*f8f0*/  SHF.L.U32 R6, R5, 0x1f, RZ ;  /* 0x0000001f05067819 */ /* 0x000fd200000006ff */
[----:B------:R-:W0:Y:S01]  /*f900*/  @!P1 LDC R9, c[0x0][0x500] ;  /* 0x00014000ff099b82 */ /* 0x000e220000000800 */
[----:B------:R-:W-:-:S04]  /*f910*/  IMAD R19, R7, 0x8, R18 ;  /* 0x0000000807137824 */ /* 0x000fc800078e0212 */
[----:B------:R-:W1:Y:S02]  /*f920*/  SYNCS.PHASECHK.TRANS64.TRYWAIT P0, [R19+URZ+0x10], R6 ;  /* 0x00001006130075a7 */ /* 0x000e64000800017f */
[----:B-1----:R-:W-:Y:S05]  /*f930*/  @!P0 BRA `(.L_x_426) ;  /* 0x0000000c00748947 */ /* 0x002fea0003800000 */
.L_x_443:
[----:B------:R-:W-:Y:S01]  /*f940*/  UPRMT UR8, UR13, 0x9910, URZ ;  /* 0x000099100d087896 */ /* 0x000fe2000800003f */
[----:B0-----:R0:W-:Y:S03]  /*f950*/  @!P1 SYNCS.ARRIVE.TRANS64 RZ, [R19+URZ], R9 ;  /* 0x0000000913ff99a7 */ /* 0x0011e6000800003f */
[----:B------:R-:W-:-:S06]  /*f960*/  UISETP.NE.AND UP0, UPT, UR8, 0x2, UPT ;  /* 0x000000020800788c */ /* 0x000fcc000bf05270 */
[----:B------:R-:W-:-:S13]  /*f970*/  PLOP3.LUT P0, PT, PT, PT, UP0, 0x80, 0x0 ;  /* 0x000000000000781c */ /* 0x000fda0003f0f008 */
[----:B0-----:R-:W-:Y:S05]  /*f980*/  @P0 BRA `(.L_x_427) ;  /* 0x0000000000040947 */ /* 0x001fea0003800000 */
[----:B------:R-:W-:Y:S01]  /*f990*/  BPT.TRAP 0x1 ;  /* 0x000000040000795c */ /* 0x000fe20000300000 */
.L_x_427:
[C---:B-1----:R-:W-:Y:S01]  /*f9a0*/  LEA R6, R7.reuse, R10, 0x2 ;  /* 0x0000000a07067211 */ /* 0x042fe200078e10ff */
[--C-:B------:R-:W-:Y:S01]  /*f9b0*/  IMAD R9, R7, 0x10000, R18.reuse ;  /* 0x0001000007097824 */ /* 0x100fe200078e0212 */
[----:B------:R-:W-:Y:S01]  /*f9c0*/  R2UR UR34, R20 ;  /* 0x00000000142272ca */ /* 0x000fe200000e0000 */
[----:B------:R-:W-:Y:S01]  /*f9d0*/  VIADD R4, R4, 0xffffffff ;  /* 0xffffffff04047836 */ /* 0x000fe20000000000 */
[----:B------:R-:W-:Y:S01]  /*f9e0*/  R2UR UR33, R19 ;  /* 0x00000000132172ca */ /* 0x000fe200000e0000 */
[----:B------:R-:W-:Y:S01]  /*f9f0*/  IMAD R6, R6, 0x1800, RZ ;  /* 0x0000180006067824 */ /* 0x000fe200078e02ff */
[----:B------:R-:W-:Y:S01]  /*fa00*/  R2UR UR24, R9 ;  /* 0x00000000091872ca */ /* 0x000fe200000e0000 */
[----:B------:R-:W-:Y:S01]  /*fa10*/  UIADD3 UR14, UP0, UR40, 0xf0, URZ ;  /* 0x000000f0280e7890 */ /* 0x000fe2000ff1e03f */
[----:B------:R-:W-:Y:S01]  /*fa20*/  R2UR UR36, R8 ;  /* 0x00000000082472ca */ /* 0x000fe200000e0000 */
[----:B------:R-:W-:Y:S01]  /*fa30*/  IMAD R6, R6, 0x2, R18 ;  /* 0x0000000206067824 */ /* 0x000fe200078e0212 */
[----:B------:R-:W-:Y:S01]  /*fa40*/  R2UR UR35, R14 ;  /* 0x000000000e2372ca */ /* 0x000fe200000e0000 */
[----:B------:R-:W-:Y:S01]  /*fa50*/  UIADD3 UR42, UP1, UR40, 0x1f0, URZ ;  /* 0x000001f0282a7890 */ /* 0x000fe2000ff3e03f */
[----:B------:R-:W-:Y:S01]  /*fa60*/  R2UR UR19, R15 ;  /* 0x000000000f1372ca */ /* 0x000fe200000e0000 */
[----:B------:R-:W-:Y:S01]  /*fa70*/  UIADD3.X UR15, URZ, UR41, URZ, UP0, !UPT ;  /* 0x000000293f0f7290 */ /* 0x000fe200087fe43f */
[----:B------:R-:W-:Y:S01]  /*fa80*/  R2UR UR8, R6 ;  /* 0x00000000060872ca */ /* 0x000fe200000e0000 */
[----:B------:R-:W-:Y:S01]  /*fa90*/  UIADD3 UR26, UR34, 0x40, URZ ;  /* 0x00000040221a7890 */ /* 0x000fe2000fffe03f */
[----:B------:R-:W-:Y:S01]  /*faa0*/  ISETP.GT.AND P1, PT, R4, 0x1, PT ;  /* 0x000000010400780c */ /* 0x000fe20003f24270 */
[----:B------:R-:W-:Y:S01]  /*fab0*/  UIADD3.X UR43, URZ, UR41, URZ, UP1, !UPT ;  /* 0x000000293f2b7290 */ /* 0x000fe20008ffe43f */
[----:B------:R-:W-:Y:S01]  /*fac0*/  VIADD R7, R7, 0x1 ;  /* 0x0000000107077836 */ /* 0x000fe20000000000 */
[----:B------:R-:W-:Y:S01]  /*fad0*/  UIADD3 UR32, UR24, 0x100, URZ ;  /* 0x0000010018207890 */ /* 0x000fe2000fffe03f */
[----:B------:R-:W-:Y:S01]  /*fae0*/  VIADD R20, R20, 0x80 ;  /* 0x0000008014147836 */ /* 0x000fe20000000000 */
[----:B------:R-:W-:Y:S01]  /*faf0*/  UIADD3 UR24, UR24, 0x8100, URZ ;  /* 0x0000810018187890 */ /* 0x000fe2000fffe03f */
[----:B------:R-:W-:Y:S01]  /*fb00*/  UMOV UR22, 0x0 ;  /* 0x0000000000167882 */ /* 0x000fe20000000000 */
[----:B------:R-:W-:Y:S01]  /*fb10*/  UMOV UR23, 0x10000000 ;  /* 0x1000000000177882 */ /* 0x000fe20000000000 */
[----:B------:R-:W-:Y:S01]  /*fb20*/  ISETP.NE.AND P0, PT, R7, 0x2, PT ;  /* 0x000000020700780c */ /* 0x000fe20003f05270 */
[----:B------:R-:W-:-:S02]  /*fb30*/  UMOV UR25, UR33 ;  /* 0x0000002100197c82 */ /* 0x000fc40008000000 */
[----:B------:R-:W-:Y:S01]  /*fb40*/  UIADD3 UR16, UR8, 0x20100, URZ ;  /* 0x0002010008107890 */ /* 0x000fe2000fffe03f */
[----:B------:R0:W-:Y:S01]  /*fb50*/  UTMALDG.3D [UR32], [UR14], desc[UR22] ;  /* 0x000016200e0075b4 */ /* 0x0001e20008011000 */
[----:B------:R-:W-:Y:S01]  /*fb60*/  UIADD3 UR8, UR8, 0x26100, URZ ;  /* 0x0002610008087890 */ /* 0x000fe2000fffe03f */
[----:B------:R-:W-:Y:S01]  /*fb70*/  SEL R6, RZ, 0x1, P0 ;  /* 0x00000001ff067807 */ /* 0x000fe20000000000 */
[----:B------:R-:W-:Y:S01]  /*fb80*/  UMOV UR28, UR36 ;  /* 0x00000024001c7c82 */ /* 0x000fe20008000000 */
[----:B------:R-:W-:Y:S01]  /*fb90*/  UMOV UR27, UR35 ;  /* 0x00000023001b7c82 */ /* 0x000fe20008000000 */
[----:B------:R-:W-:Y:S01]  /*fba0*/  UMOV UR21, 0x30000 ;  /* 0x0003000000157882 */ /* 0x000fe20000000000 */
[----:B------:R-:W-:Y:S01]  /*fbb0*/  UMOV UR17, UR33 ;  /* 0x0000002100117c82 */ /* 0x000fe20008000000 */
[----:B------:R-:W-:Y:S01]  /*fbc0*/  UMOV UR18, UR34 ;  /* 0x0000002200127c82 */ /* 0x000fe20008000000 */
[----:B------:R-:W-:Y:S01]  /*fbd0*/  UMOV UR20, UR36 ;  /* 0x0000002400147c82 */ /* 0x000fe20008000000 */
[----:B------:R-:W-:Y:S01]  /*fbe0*/  UMOV UR9, UR33 ;  /* 0x0000002100097c82 */ /* 0x000fe20008000000 */
[----:B------:R-:W-:Y:S01]  /*fbf0*/  UMOV UR11, UR19 ;  /* 0x00000013000b7c82 */ /* 0x000fe20008000000 */
[----:B------:R-:W-:Y:S01]  /*fc00*/  UMOV UR12, UR36 ;  /* 0x00000024000c7c82 */ /* 0x000fe20008000000 */
[----:B------:R0:W-:Y:S01]  /*fc10*/  UTMALDG.3D [UR24], [UR14], desc[UR22] ;  /* 0x000016180e0075b4 */ /* 0x0001e20008011000 */
[----:B------:R-:W-:Y:S01]  /*fc20*/  UMOV UR10, UR26 ;  /* 0x0000001a000a7c82 */ /* 0x000fe20008000000 */
[----:B------:R-:W-:-:S02]  /*fc30*/  LOP3.LUT R5, R5, R6, RZ, 0x3c, !PT ;  /* 0x0000000605057212 */ /* 0x000fc400078e3cff */
[----:B------:R-:W-:Y:S01]  /*fc40*/  SEL R7, R7, RZ, P0 ;  /* 0x000000ff07077207 */ /* 0x000fe20000000000 */
[----:B------:R0:W-:Y:S01]  /*fc50*/  UTMALDG.3D.MULTICAST [UR16], [UR42], UR21, desc[UR22] ;  /* 0x000016102a0073b4 */ /* 0x0001e20008011815 */
[----:B------:R0:W-:Y:S02]  /*fc60*/  UTMALDG.3D.MULTICAST [UR8], [UR42], UR21, desc[UR22] ;  /* 0x000016082a0073b4 */ /* 0x0001e40008011815 */
[----:B0-----:R-:W-:Y:S05]  /*fc70*/  @P1 BRA `(.L_x_428) ;  /* 0xfffffffc000c1947 */ /* 0x001fea000383ffff */
.L_x_425:
[----:B------:R-:W-:Y:S05]  /*fc80*/  BSYNC B1 ;  /* 0x0000000000017941 */ /* 0x000fea0003800000 */
.L_x_424:
[----:B------:R-:W-:Y:S01]  /*fc90*/  LOP3.LUT P2, RZ, R3, 0xff, RZ, 0xc0, !PT ;  /* 0x000000ff03ff7812 */ /* 0x000fe2000784c0ff */
[C---:B------:R-:W-:Y:S01]  /*fca0*/  IMAD.IADD R12, R11.reuse, 0x1, R12 ;  /* 0x000000010b0c7824 */ /* 0x040fe200078e020c */
[----:B------:R-:W-:Y:S01]  /*fcb0*/  ULDC.64 UR8, c[0x0][0x650] ;  /* 0x0001940000087ab9 */ /* 0x000fe20000000a00 */
[----:B------:R-:W-:Y:S01]  /*fcc0*/  BSSY B1, `(.L_x_429) ;  /* 0x0000070000017945 */ /* 0x000fe20003800000 */
[----:B------:R-:W-:Y:S01]  /*fcd0*/  IMAD.MOV.U32 R8, RZ, RZ, -0x1 ;  /* 0xffffffffff087424 */ /* 0x000fe200078e00ff */
[----:B------:R-:W-:Y:S02]  /*fce0*/  PRMT R6, RZ, 0x7610, R6 ;  /* 0x00007610ff067816 */ /* 0x000fe40000000006 */
[----:B------:R-:W-:Y:S02]  /*fcf0*/  ISETP.GT.U32.AND P0, PT, R12, 0x1, PT ;  /* 0x000000010c00780c */ /* 0x000fe40003f04070 */
[----:B------:R-:W-:Y:S02]  /*fd00*/  SHF.R.U32.HI R3, RZ, 0x1, R12 ;  /* 0x00000001ff037819 */ /* 0x000fe4000001160c */
[----:B------:R-:W-:-:S02]  /*fd10*/  ISETP.LT.U32.AND P0, PT, R11, 0x2, P0 ;  /* 0x000000020b00780c */ /* 0x000fc40000701070 */
[----:B------:R-:W0:Y:S01]  /*fd20*/  @P2 S2R R5, SR_CgaCtaId ;  /* 0x0000000000052919 */ /* 0x000e220000008800 */
[----:B------:R-:W-:Y:S02]  /*fd30*/  @P2 MOV R4, 0x400 ;  /* 0x0000040000042802 */ /* 0x000fe40000000f00 */
[----:B------:R-:W-:Y:S02]  /*fd40*/  LOP3.LUT R3, R3, 0x1, RZ, 0xc0, !PT ;  /* 0x0000000103037812 */ /* 0x000fe400078ec0ff */
[----:B------:R-:W-:Y:S02]  /*fd50*/  LOP3.LUT R12, R12, 0x1, RZ, 0xc0, !PT ;  /* 0x000000010c0c7812 */ /* 0x000fe400078ec0ff */
[----:B------:R-:W-:-:S04]  /*fd60*/  ISETP.NE.U32.AND P1, PT, R3, 0x1, PT ;  /* 0x000000010300780c */ /* 0x000fc80003f25070 */
[----:B------:R-:W-:-:S04]  /*fd70*/  ISETP.GT.U32.AND P1, PT, R11, 0x1, !P1 ;  /* 0x000000010b00780c */ /* 0x000fc80004f24070 */
[----:B------:R-:W-:Y:S02]  /*fd80*/  SEL R3, RZ, 0x1, !P1 ;  /* 0x00000001ff037807 */ /* 0x000fe40004800000 */
[----:B0-----:R-:W-:Y:S01]  /*fd90*/  @P2 LEA R4, R5, R4, 0x18 ;  /* 0x0000000405042211 */ /* 0x001fe200078ec0ff */
[----:B------:R-:W-:-:S03]  /*fda0*/  IMAD.MOV.U32 R5, RZ, RZ, -0x1 ;  /* 0xffffffffff057424 */ /* 0x000fc600078e00ff */
[----:B------:R0:W-:Y:S01]  /*fdb0*/  @P2 SYNCS.ARRIVE.TRANS64.A1T0 RZ, [R4+URZ+0x38], RZ ;  /* 0x000038ff04ff29a7 */ /* 0x0001e2000810003f */
[----:B------:R-:W-:-:S04]  /*fdc0*/  IADD3 R16, P2, R16, UR30, RZ ;  /* 0x0000001e10107c10 */ /* 0x000fc8000ff5e0ff */
[----:B------:R-:W-:Y:S02]  /*fdd0*/  IADD3.X R17, R17, UR7, RZ, P2, !PT ;  /* 0x0000000711117c10 */ /* 0x000fe400097fe4ff */
[----:B------:R-:W-:Y:S02]  /*fde0*/  ISETP.GE.U32.AND P2, PT, R16, UR8, PT ;  /* 0x0000000810007c0c */ /* 0x000fe4000bf46070 */
[----:B0-----:R-:W-:Y:S02]  /*fdf0*/  SEL R4, RZ, 0x1, !P0 ;  /* 0x00000001ff047807 */ /* 0x001fe40004000000 */
[----:B------:R-:W-:Y:S02]  /*fe00*/  ISETP.GE.U32.AND.EX P0, PT, R17, UR9, PT, P2 ;  /* 0x0000000911007c0c */ /* 0x000fe4000bf06120 */
[----:B------:R-:W-:Y:S01]  /*fe10*/  LOP3.LUT R13, R3, R13, R4, 0x96, !PT ;  /* 0x0000000d030d7212 */ /* 0x000fe200078e9604 */
[----:B------:R-:W-:Y:S01]  /*fe20*/  IMAD.MOV.U32 R4, RZ, RZ, -0x1 ;  /* 0xffffffffff047424 */ /* 0x000fe200078e00ff */
[----:B------:R-:W-:-:S09]  /*fe30*/  PRMT R3, RZ, 0x7610, R3 ;  /* 0x00007610ff037816 */ /* 0x000fd20000000003 */
[----:B------:R-:W-:Y:S05]  /*fe40*/  @P0 BRA `(.L_x_430) ;  /* 0x00000004005c0947 */ /* 0x000fea0003800000 */
[----:B------:R-:W-:Y:S01]  /*fe50*/  ULDC.64 UR8, c[0x0][0x628] ;  /* 0x00018a0000087ab9 */ /* 0x000fe20000000a00 */
[----:B------:R-:W0:Y:S01]  /*fe60*/  S2R R15, SR_CTAID.X ;  /* 0x00000000000f7919 */ /* 0x000e220000002500 */
[----:B------:R-:W-:Y:S01]  /*fe70*/  ISETP.NE.U32.AND P0, PT, RZ, UR8, PT ;  /* 0x00000008ff007c0c */ /* 0x000fe2000bf05070 */
[----:B------:R-:W-:Y:S01]  /*fe80*/  ULDC UR11, c[0x0][0x630] ;  /* 0x00018c00000b7ab9 */ /* 0x000fe20000000800 */
[----:B------:R-:W-:Y:S01]  /*fe90*/  IMAD.MOV.U32 R4, RZ, RZ, R16 ;  /* 0x000000ffff047224 */ /* 0x000fe200078e0010 */
[----:B------:R-:W1:Y:S01]  /*fea0*/  S2R R14, SR_CTAID.Y ;  /* 0x00000000000e7919 */ /* 0x000e620000002600 */
[----:B------:R-:W-:Y:S01]  /*feb0*/  ISETP.NE.AND.EX P0, PT, RZ, UR9, PT, P0 ;  /* 0x00000009ff007c0c */ /* 0x000fe2000bf05300 */
[----:B------:R-:W-:-:S12]  /*fec0*/  IMAD.MOV.U32 R5, RZ, RZ, R17 ;  /* 0x000000ffff057224 */ /* 0x000fd800078e0011 */
[----:B------:R-:W-:Y:S05]  /*fed0*/  @!P0 BRA `(.L_x_431) ;  /* 0x0000000000288947 */ /* 0x000fea0003800000 */
[----:B------:R-:W-:Y:S02]  /*fee0*/  ULDC UR10, c[0x0][0x634] ;  /* 0x00018d00000a7ab9 */ /* 0x000fe40000000800 */
[----:B------:R-:W-:-:S05]  /*fef0*/  IADD3 R9, P0, R16, UR10, RZ ;  /* 0x0000000a10097c10 */ /* 0x000fca000ff1e0ff */
[----:B------:R-:W-:-:S04]  /*ff00*/  IMAD.X R19, RZ, RZ, R17, P0 ;  /* 0x000000ffff137224 */ /* 0x000fc800000e0611 */
[----:B------:R-:W-:-:S04]  /*ff10*/  IMAD.WIDE.U32 R6, R19, UR8, RZ ;  /* 0x0000000813067c25 */ /* 0x000fc8000f8e00ff */
[----:B------:R-:W-:-:S04]  /*ff20*/  IMAD.WIDE.U32 R6, P0, R9, UR9, R6 ;  /* 0x0000000909067c25 */ /* 0x000fc8000f800006 */
[----:B------:R-:W-:-:S04]  /*ff30*/  IMAD.WIDE.U32 R8, R9, UR8, RZ ;  /* 0x0000000809087c25 */ /* 0x000fc8000f8e00ff */
[----:B------:R-:W-:Y:S01]  /*ff40*/  IMAD.X R5, RZ, RZ, RZ, P0 ;  /* 0x000000ffff057224 */ /* 0x000fe200000e06ff */
[----:B------:R-:W-:Y:S01]  /*ff50*/  IADD3 RZ, P0, R9, R6, RZ ;  /* 0x0000000609ff7210 */ /* 0x000fe20007f1e0ff */
[----:B------:R-:W-:-:S04]  /*ff60*/  IMAD.MOV.U32 R4, RZ, RZ, R7 ;  /* 0x000000ffff047224 */ /* 0x000fc800078e0007 */
[----:B------:R-:W-:-:S08]  /*ff70*/  IMAD.WIDE.U32.X R4, R19, UR9, R4, P0 ;  /* 0x0000000913047c25 */ /* 0x000fd000080e0404 */
.L_x_431:
[--C-:B------:R-:W-:Y:S01]  /*ff80*/  SHF.R.U64 R8, R4, UR11, R5.reuse ;  /* 0x0000000b04087c19 */ /* 0x100fe20008001205 */
[----:B------:R-:W-:Y:S01]  /*ff90*/  ULDC.64 UR8, c[0x0][0x620] ;  /* 0x0001880000087ab9 */ /* 0x000fe20000000a00 */
[----:B------:R-:W-:Y:S01]  /*ffa0*/  SHF.R.U32.HI R4, RZ, UR11, R5 ;  /* 0x0000000bff047c19 */ /* 0x000fe20008011605 */
[----:B------:R-:W2:Y:S01]  /*ffb0*/  LDC R22, c[0x0][0x144] ;  /* 0x00005100ff167b82 */ /* 0x000ea20000000800 */
[----:B------:R-:W-:Y:S01]  /*ffc0*/  IADD3 R7, P0, RZ, -R8, RZ ;  /* 0x80000008ff077210 */ /* 0x000fe20007f1e0ff */
[----:B------:R-:W-:Y:S01]  /*ffd0*/  ULDC.64 UR14, c[0x0][0x640] ;  /* 0x00019000000e7ab9 */ /* 0x000fe20000000a00 */
[----:B------:R-:W-:Y:S01]  /*ffe0*/  ULDC UR10, c[0x0][0x608] ;  /* 0x00018200000a7ab9 */ /* 0x000fe20000000800 */
[----:B------:R-:W-:Y:S02]  /*fff0*/  UISETP.NE.AND UP0, UPT, UR39, URZ, UPT ;  /* 0x0000003f2700728c */ /* 0x000fe4000bf05270 */
[----:B------:R-:W-:Y:S01]  /*10000*/  IMAD.X R4, RZ, RZ, ~R4, P0 ;  /* 0x000000ffff047224 */ /* 0x000fe200000e0e04 */
[----:B------:R-:W-:Y:S01]  /*10010*/  ISETP.NE.U32.AND P0, PT, RZ, UR14, PT ;  /* 0x0000000eff007c0c */ /* 0x000fe2000bf05070 */
[----:B------:R-:W3:Y:S02]  /*10020*/  LDC R19, c[0x0][0x148] ;  /* 0x00005200ff137b82 */ /* 0x000ee40000000800 */
[----:B------:R-:W-:Y:S01]  /*10030*/  IMAD R6, R4, UR8, RZ ;  /* 0x0000000804067c24 */ /* 0x000fe2000f8e02ff */
[----:B------:R-:W-:Y:S01]  /*10040*/  ISETP.NE.AND.EX P0, PT, RZ, UR15, PT, P0 ;  /* 0x0000000fff007c0c */ /* 0x000fe2000bf05300 */
[----:B------:R-:W-:Y:S01]  /*10050*/  IMAD.WIDE.U32 R4, R7, UR8, R16 ;  /* 0x0000000807047c25 */ /* 0x000fe2000f8e0010 */
[----:B------:R-:W-:Y:S01]  /*10060*/  ULDC UR8, c[0x0][0x150] ;  /* 0x0000540000087ab9 */ /* 0x000fe20000000800 */
[----:B------:R-:W-:-:S02]  /*10070*/  PLOP3.LUT P2, PT, PT, PT, UP0, 0x80, 0x0 ;  /* 0x000000000000781c */ /* 0x000fc40003f4f008 */
[----:B------:R-:W-:Y:S01]  /*10080*/  IMAD R7, R7, UR9, R6 ;  /* 0x0000000907077c24 */ /* 0x000fe2000f8e0206 */
[----:B0-----:R-:W-:Y:S01]  /*10090*/  I2FP.F32.U32 R6, R15 ;  /* 0x0000000f00067245 */ /* 0x001fe20000201000 */
[----:B------:R-:W-:Y:S02]  /*100a0*/  ULDC UR9, c[0x0][0x154] ;  /* 0x0000550000097ab9 */ /* 0x000fe40000000800 */
[----:B------:R-:W-:Y:S02]  /*100b0*/  IMAD.IADD R5, R5, 0x1, R7 ;  /* 0x0000000105057824 */ /* 0x000fe400078e0207 */
[----:B------:R-:W-:Y:S01]  /*100c0*/  FMUL R6, R6, UR8 ;  /* 0x0000000806067c20 */ /* 0x000fe20008400000 */
[----:B------:R-:W-:Y:S02]  /*100d0*/  ULDC UR8, c[0x0][0x618] ;  /* 0x0001860000087ab9 */ /* 0x000fe40000000800 */
[--C-:B------:R-:W-:Y:S02]  /*100e0*/  SHF.R.U64 R9, R4, UR8, R5.reuse ;  /* 0x0000000804097c19 */ /* 0x100fe40008001205 */
[----:B-1----:R-:W-:Y:S01]  /*100f0*/  I2FP.F32.U32 R4, R14 ;  /* 0x0000000e00047245 */ /* 0x002fe20000201000 */
[----:B------:R-:W0:Y:S04]  /*10100*/  F2I.U32.TRUNC.NTZ R6, R6 ;  /* 0x0000000600067305 */ /* 0x000e28000020f000 */
[----:B------:R-:W-:Y:S01]  /*10110*/  FMUL R21, R4, UR9 ;  /* 0x0000000904157c20 */ /* 0x000fe20008400000 */
[----:B------:R-:W-:Y:S01]  /*10120*/  SHF.R.U32.HI R4, RZ, UR8, R5 ;  /* 0x00000008ff047c19 */ /* 0x000fe20008011605 */
[----:B------:R-:W-:-:S03]  /*10130*/  ULDC UR8, c[0x0][0x658] ;  /* 0x0001960000087ab9 */ /* 0x000fc60000000800 */
[--C-:B------:R-:W-:Y:S01]  /*10140*/  SHF.R.U64 R20, R9, UR10, R4.reuse ;  /* 0x0000000a09147c19 */ /* 0x100fe20008001204 */
[----:B------:R-:W1:Y:S01]  /*10150*/  F2I.U32.TRUNC.NTZ R21, R21 ;  /* 0x0000001500157305 */ /* 0x000e62000020f000 */
[----:B------:R-:W-:Y:S02]  /*10160*/  SHF.R.U32.HI R5, RZ, UR10, R4 ;  /* 0x0000000aff057c19 */ /* 0x000fe40008011604 */
[----:B0-----:R-:W-:Y:S02]  /*10170*/  IADD3 R6, -R6, RZ, RZ ;  /* 0x000000ff06067210 */ /* 0x001fe40007ffe1ff */
[--C-:B------:R-:W-:Y:S02]  /*10180*/  SHF.R.U64 R18, R20, UR8, R5.reuse ;  /* 0x0000000814127c19 */ /* 0x100fe40008001205 */
[----:B------:R-:W-:Y:S01]  /*10190*/  SHF.R.U32.HI R23, RZ, UR8, R5 ;  /* 0x00000008ff177c19 */ /* 0x000fe20008011605 */
[----:B--2---:R-:W-:Y:S02]  /*101a0*/  IMAD R15, R22, R6, R15 ;  /* 0x00000006160f7224 */ /* 0x004fe400078e020f */
[----:B------:R-:W-:-:S02]  /*101b0*/  IMAD.MOV.U32 R4, RZ, RZ, R18 ;  /* 0x000000ffff047224 */ /* 0x000fc400078e0012 */
[----:B------:R-:W-:Y:S01]  /*101c0*/  IMAD.MOV.U32 R5, RZ, RZ, R23 ;  /* 0x000000ffff057224 */ /* 0x000fe200078e0017 */
[----:B-1----:R-:W-:Y:S06]  /*101d0*/  @!P0 BRA `(.L_x_432) ;  /* 0x0000000000288947 */ /* 0x002fec0003800000 */
[----:B------:R-:W-:Y:S02]  /*101e0*/  ULDC UR8, c[0x0][0x64c] ;  /* 0x0001930000087ab9 */ /* 0x000fe40000000800 */
[----:B------:R-:W-:-:S05]  /*101f0*/  IADD3 R5, P0, R18, UR8, RZ ;  /* 0x0000000812057c10 */ /* 0x000fca000ff1e0ff */
[----:B------:R-:W-:-:S04]  /*10200*/  IMAD.X R23, RZ, RZ, R23, P0 ;  /* 0x000000ffff177224 */ /* 0x000fc800000e0617 */
[----:B------:R-:W-:-:S04]  /*10210*/  IMAD.WIDE.U32 R6, R23, UR14, RZ ;  /* 0x0000000e17067c25 */ /* 0x000fc8000f8e00ff */
[----:B------:R-:W-:-:S04]  /*10220*/  IMAD.WIDE.U32 R6, P0, R5, UR15, R6 ;  /* 0x0000000f05067c25 */ /* 0x000fc8000f800006 */
[----:B------:R-:W-:-:S04]  /*10230*/  IMAD.WIDE.U32 R4, R5, UR14, RZ ;  /* 0x0000000e05047c25 */ /* 0x000fc8000f8e00ff */
[----:B------:R-:W-:Y:S01]  /*10240*/  IMAD.MOV.U32 R4, RZ, RZ, R7 ;  /* 0x000000ffff047224 */ /* 0x000fe200078e0007 */
[----:B------:R-:W-:Y:S01]  /*10250*/  IADD3 RZ, P1, R5, R6, RZ ;  /* 0x0000000605ff7210 */ /* 0x000fe20007f3e0ff */
[----:B------:R-:W-:-:S04]  /*10260*/  IMAD.X R5, RZ, RZ, RZ, P0 ;  /* 0x000000ffff057224 */ /* 0x000fc800000e06ff */
[----:B------:R-:W-:-:S08]  /*10270*/  IMAD.WIDE.U32.X R4, R23, UR15, R4, P1 ;  /* 0x0000000f17047c25 */ /* 0x000fd000088e0404 */
.L_x_432:
[----:B------:R-:W-:Y:S01]  /*10280*/  ULDC UR8, c[0x0][0x648] ;  /* 0x0001920000087ab9 */ /* 0x000fe20000000800 */
[----:B------:R-:W-:Y:S01]  /*10290*/  LOP3.LUT R20, R20, UR6, RZ, 0xc0, !PT ;  /* 0x0000000614147c12 */ /* 0x000fe2000f8ec0ff */
[----:B------:R-:W-:Y:S01]  /*102a0*/  IMAD.MOV R21, RZ, RZ, -R21 ;  /* 0x000000ffff157224 */ /* 0x000fe200078e0a15 */
[----:B------:R-:W-:Y:S01]  /*102b0*/  SHF.R.U64 R5, R4, UR8, R5 ;  /* 0x0000000804057c19 */ /* 0x000fe20008001205 */
[----:B------:R-:W-:Y:S01]  /*102c0*/  ULDC UR8, c[0x0][0x638] ;  /* 0x00018e0000087ab9 */ /* 0x000fe20000000800 */
[----:B------:R-:W-:Y:S01]  /*102d0*/  UISETP.NE.AND UP0, UPT, UR39, URZ, UPT ;  /* 0x0000003f2700728c */ /* 0x000fe2000bf05270 */
[----:B------:R-:W-:Y:S01]  /*102e0*/  LOP3.LUT R9, R9, UR4, RZ, 0xc0, !PT ;  /* 0x0000000409097c12 */ /* 0x000fe2000f8ec0ff */
[----:B---3--:R-:W-:Y:S01]  /*102f0*/  @P2 IMAD R15, R19, R21, R14 ;  /* 0x00000015130f2224 */ /* 0x008fe200078e020e */
[----:B------:R-:W-:Y:S01]  /*10300*/  ULDC UR9, c[0x0][0x610] ;  /* 0x0001840000097ab9 */ /* 0x000fe20000000800 */
[----:B------:R-:W-:Y:S02]  /*10310*/  IMAD.MOV R7, RZ, RZ, -R5 ;  /* 0x000000ffff077224 */ /* 0x000fe400078e0a05 */
[----:B------:R-:W-:Y:S01]  /*10320*/  IMAD R20, R5, UR5, R20 ;  /* 0x0000000505147c24 */ /* 0x000fe2000f8e0214 */
[----:B------:R-:W-:Y:S01]  /*10330*/  PLOP3.LUT P0, PT, PT, PT, UP0, 0x40, 0x0 ;  /* 0x000000000000781c */ /* 0x000fe20003f0e808 */
[----:B------:R-:W-:Y:S01]  /*10340*/  IMAD R18, R7, UR8, R18 ;  /* 0x0000000807127c24 */ /* 0x000fe2000f8e0212 */
[----:B------:R-:W-:Y:S01]  /*10350*/  ULDC UR8, c[0x0][0x600] ;  /* 0x0001800000087ab9 */ /* 0x000fe20000000800 */
[----:B------:R-:W-:Y:S01]  /*10360*/  IMAD R15, R20, UR9, R15 ;  /* 0x00000009140f7c24 */ /* 0x000fe2000f8e020f */
[----:B------:R-:W-:Y:S01]  /*10370*/  PLOP3.LUT P1, PT, PT, PT, UP0, 0x40, 0x0 ;  /* 0x000000000000781c */ /* 0x000fe20003f2e808 */
[----:B------:R-:W-:-:S02]  /*10380*/  IMAD R18, R18, UR8, R9 ;  /* 0x0000000812127c24 */ /* 0x000fc4000f8e0209 */
[----:B------:R-:W-:-:S03]  /*10390*/  IMAD.MOV.U32 R6, RZ, RZ, 0x1 ;  /* 0x00000001ff067424 */ /* 0x000fc600078e00ff */
[----:B------:R-:W-:Y:S02]  /*103a0*/  SEL R5, R18, R15, P0 ;  /* 0x0000000f12057207 */ /* 0x000fe40000000000 */
[----:B------:R-:W-:-:S07]  /*103b0*/  SEL R4, R15, R18, P1 ;  /* 0x000000120f047207 */ /* 0x000fce0000800000 */
.L_x_430:
[----:B------:R-:W-:Y:S05]  /*103c0*/  BSYNC B1 ;  /* 0x0000000000017941 */ /* 0x000fea0003800000 */
.L_x_429:
[----:B------:R-:W-:-:S13]  /*103d0*/  LOP3.LUT P0, RZ, R6, 0xff, RZ, 0xc0, !PT ;  /* 0x000000ff06ff7812 */ /* 0x000fda000780c0ff */
[----:B------:R-:W-:Y:S05]  /*103e0*/  @P0 BRA `(.L_x_433) ;  /* 0xfffffff000f80947 */ /* 0x000fea000383ffff */
[----:B------:R-:W-:Y:S05]  /*103f0*/  BSYNC B0 ;  /* 0x0000000000007941 */ /* 0x000fea0003800000 */
.L_x_422:
[----:B------:R-:W-:-:S03]  /*10400*/  UMOV UR8, 0xffffffff ;  /* 0xffffffff00087882 */ /* 0x000fc60000000000 */
[----:B------:R-:W-:Y:S05]  /*10410*/  BRA.DIV UR8, `(.L_x_434) ;  /* 0x0000000208d07947 */ /* 0x000fea000b800000 */
[----:B------:R-:W-:-:S13]  /*10420*/  ELECT P6, URZ, PT ;  /* 0x00000000003f782f */ /* 0x000fda00038c0000 */
.L_x_446:
[----:B------:R-:W-:Y:S04]  /*10430*/  BSSY B0, `(.L_x_435) ;  /* 0x000001a000007945 */ /* 0x000fe80003800000 */
[----:B------:R-:W-:Y:S05]  /*10440*/  @!P6 BRA `(.L_x_436) ;  /* 0x000000000060e947 */ /* 0x000fea0003800000 */
[----:B------:R-:W-:-:S04]  /*10450*/  ULOP3.LUT UR8, UR38, 0x2, URZ, 0xfc, !UPT ;  /* 0x0000000226087892 */ /* 0x000fc8000f8efc3f */
[----:B------:R-:W-:-:S06]  /*10460*/  UISETP.NE.AND UP0, UPT, UR8, 0x3, UPT ;  /* 0x000000030800788c */ /* 0x000fcc000bf05270 */
[----:B------:R-:W-:-:S13]  /*10470*/  PLOP3.LUT P0, PT, PT, PT, UP0, 0x80, 0x0 ;  /* 0x000000000000781c */ /* 0x000fda0003f0f008 */
[----:B------:R-:W-:Y:S05]  /*10480*/  @!P0 BRA `(.L_x_437) ;  /* 0x0000000000048947 */ /* 0x000fea0003800000 */
[----:B------:R-:W-:Y:S01]  /*10490*/  BPT.TRAP 0x1 ;  /* 0x000000040000795c */ /* 0x000fe20000300000 */
.L_x_437:
[----:B------:R-:W0:Y:S01]  /*104a0*/  S2R R3, SR_CgaCtaId ;  /* 0x0000000000037919 */ /* 0x000e220000008800 */
[----:B------:R-:W-:Y:S02]  /*104b0*/  MOV R0, 0x400 ;  /* 0x0000040000007802 */ /* 0x000fe40000000f00 */
[----:B------:R-:W-:Y:S02]  /*104c0*/  SHF.L.U32 R2, R13, 0x1f, RZ ;  /* 0x0000001f0d027819 */ /* 0x000fe400000006ff */
[----:B0-----:R-:W-:-:S05]  /*104d0*/  LEA R3, R3, R0, 0x18 ;  /* 0x0000000003037211 */ /* 0x001fca00078ec0ff */
[----:B------:R-:W-:-:S04]  /*104e0*/  VIADD R3, R3, 0x10 ;  /* 0x0000001003037836 */ /* 0x000fc80000000000 */
[C---:B------:R-:W-:Y:S02]  /*104f0*/  IMAD R5, R12.reuse, 0x8, R3 ;  /* 0x000000080c057824 */ /* 0x040fe400078e0203 */
[----:B------:R-:W-:Y:S02]  /*10500*/  VIADD R12, R12, 0x1 ;  /* 0x000000010c0c7836 */ /* 0x000fe40000000000 */
[----:B------:R-:W0:Y:S03]  /*10510*/  SYNCS.PHASECHK.TRANS64.TRYWAIT P0, [R5+URZ], R2 ;  /* 0x00000002050075a7 */ /* 0x000e26000800017f */
[----:B------:R-:W-:-:S04]  /*10520*/  ISETP.NE.AND P1, PT, R12, 0x2, PT ;  /* 0x000000020c00780c */ /* 0x000fc80003f25270 */
[----:B------:R-:W-:Y:S02]  /*10530*/  SEL R0, RZ, 0x1, P1 ;  /* 0x00000001ff007807 */ /* 0x000fe40000800000 */
[----:B------:R-:W-:Y:S02]  /*10540*/  SEL R12, R12, RZ, P1 ;  /* 0x000000ff0c0c7207 */ /* 0x000fe40000800000 */
[----:B------:R-:W-:Y:S01]  /*10550*/  LOP3.LUT R0, R13, R0, RZ, 0x3c, !PT ;  /* 0x000000000d007212 */ /* 0x000fe200078e3cff */
[----:B0-----:R-:W-:Y:S06]  /*10560*/  @!P0 BRA `(.L_x_438) ;  /* 0x00000000009c8947 */ /* 0x001fec0003800000 */
.L_x_447:
[----:B------:R-:W-:Y:S01]  /*10570*/  IMAD R3, R12, 0x8, R3 ;  /* 0x000000080c037824 */ /* 0x000fe200078e0203 */
[----:B------:R-:W-:-:S07]  /*10580*/  SHF.L.U32 R0, R0, 0x1f, RZ ;  /* 0x0000001f00007819 */ /* 0x000fce00000006ff */
.L_x_439:
[----:B-1----:R1:W2:Y:S02]  /*10590*/  SYNCS.PHASECHK.TRANS64.TRYWAIT P0, [R3+URZ], R0 ;  /* 0x00000000030075a7 */ /* 0x0022a4000800017f */
[----:B--2---:R-:W-:Y:S05]  /*105a0*/  @!P0 NANOSLEEP.SYNCS 0x989680 ;  /* 0x009896800000895d */ /* 0x004fea0003900000 */
[----:B------:R-:W2:Y:S02]  /*105b0*/  @!P0 SYNCS.PHASECHK.TRANS64 P0, [R3+URZ], R0 ;  /* 0x00000000030085a7 */ /* 0x000ea4000800007f */
[----:B--2---:R-:W-:Y:S05]  /*105c0*/  @!P0 BRA `(.L_x_439) ;  /* 0xfffffffc00f08947 */ /* 0x004fea000383ffff */
.L_x_436:
[----:B------:R-:W-:Y:S05]  /*105d0*/  BSYNC B0 ;  /* 0x0000000000007941 */ /* 0x000fea0003800000 */
.L_x_435:
[----:B------:R-:W-:Y:S05]  /*105e0*/  EXIT ;  /* 0x000000000000794d */ /* 0x000fea0003800000 */
.L_x_21:
[----:B-1----:R1:W2:Y:S02]  /*105f0*/  SYNCS.PHASECHK.TRANS64.TRYWAIT P1, [R3+URZ], R0 ;  /* 0x00000000030075a7 */ /* 0x0022a4000802017f */
[----:B--2---:R-:W-:Y:S05]  /*10600*/  @!P1 NANOSLEEP.SYNCS 0x989680 ;  /* 0x009896800000995d */ /* 0x004fea0003900000 */
[----:B------:R-:W2:Y:S02]  /*10610*/  @!P1 SYNCS.PHASECHK.TRANS64 P1, [R3+URZ], R0 ;  /* 0x00000000030095a7 */ /* 0x000ea4000802007f */
[----:B--2---:R-:W-:Y:S05]  /*10620*/  @!P1 BRA `(.L_x_21) ;  /* 0xfffffffc00f09947 */ /* 0x004fea000383ffff */
[----:B------:R-:W-:Y:S05]  /*10630*/  BRA `(.L_x_20) ;  /* 0xffffff10000c7947 */ /* 0x000fea000383ffff */
.L_x_26:
[----:B-1----:R1:W2:Y:S02]  /*10640*/  SYNCS.PHASECHK.TRANS64.TRYWAIT P1, [R3+URZ], R0 ;  /* 0x00000000030075a7 */ /* 0x0022a4000802017f */
[----:B--2---:R-:W-:Y:S05]  /*10650*/  @!P1 NANOSLEEP.SYNCS 0x989680 ;  /* 0x009896800000995d */ /* 0x004fea0003900000 */
[----:B------:R-:W2:Y:S02]  /*10660*/  @!P1 SYNCS.PHASECHK.TRANS64 P1, [R3+URZ], R0 ;  /* 0x00000000030095a7 */ /* 0x000ea4000802007f */
[----:B--2---:R-:W-:Y:S05]  /*10670*/  @!P1 BRA `(.L_x_26) ;  /* 0xfffffffc00f09947 */ /* 0x004fea000383ffff */
[----:B------:R-:W-:Y:S05]  /*10680*/  BRA `(.L_x_25) ;  /* 0xffffff1800147947 */ /* 0x000fea000383ffff */
.L_x_423:
[----:B------:R-:W-:Y:S01]  /*10690*/  BSSY B1, `(.L_x_440) ;  /* 0x0000006000017945 */ /* 0x000fe20003800000 */
[----:B------:R-:W-:-:S07]  /*106a0*/  IMAD.MOV.U32 R15, RZ, RZ, -0x1 ;  /* 0xffffffffff0f7424 */ /* 0x000fce00078e00ff */
[----:B------:R-:W-:Y:S05]  /*106b0*/  WARPSYNC.COLLECTIVE R15, `(.L_x_441) ;  /* 0x000000000f0c7348 */ /* 0x000fea0003c00000 */
[----:B------:R-:W-:Y:S02]  /*106c0*/  ELECT P6, UR62, PT ;  /* 0x00000000003e782f */ /* 0x000fe400038c0000 */
[----:B------:R-:W-:Y:S01]  /*106d0*/  MOV R14, UR62 ;  /* 0x0000003e000e7c02 */ /* 0x000fe20008000f00 */
[----:B------:R-:W-:Y:S10]  /*106e0*/  ENDCOLLECTIVE ;  /* 0x000000000000791b */ /* 0x000ff40003800000 */
.L_x_441:
[----:B------:R-:W-:Y:S05]  /*106f0*/  BSYNC B1 ;  /* 0x0000000000017941 */ /* 0x000fea0003800000 */
.L_x_440:
[----:B------:R-:W-:Y:S05]  /*10700*/  BRA `(.L_x_442) ;  /* 0xfffffff0003c7947 */ /* 0x000fea000383ffff */
.L_x_426:
[----:B-1----:R1:W2:Y:S02]  /*10710*/  SYNCS.PHASECHK.TRANS64.TRYWAIT P0, [R19+URZ+0x10], R6 ;  /* 0x00001006130075a7 */ /* 0x0022a4000800017f */
[----:B--2---:R-:W-:Y:S05]  /*10720*/  @!P0 NANOSLEEP.SYNCS 0x989680 ;  /* 0x009896800000895d */ /* 0x004fea0003900000 */
[----:B------:R-:W2:Y:S02]  /*10730*/  @!P0 SYNCS.PHASECHK.TRANS64 P0, [R19+URZ+0x10], R6 ;  /* 0x00001006130085a7 */ /* 0x000ea4000800007f */
[----:B--2---:R-:W-:Y:S05]  /*10740*/  @!P0 BRA `(.L_x_426) ;  /* 0xfffffffc00f08947 */ /* 0x004fea000383ffff */
[----:B------:R-:W-:Y:S05]  /*10750*/  BRA `(.L_x_443) ;  /* 0xfffffff000787947 */ /* 0x000fea000383ffff */
.L_x_434:
[----:B------:R-:W-:Y:S01]  /*10760*/  BSSY B0, `(.L_x_444) ;  /* 0x0000006000007945 */ /* 0x000fe20003800000 */
[----:B------:R-:W-:-:S07]  /*10770*/  IMAD.MOV.U32 R15, RZ, RZ, -0x1 ;  /* 0xffffffffff0f7424 */ /* 0x000fce00078e00ff */
[----:B------:R-:W-:Y:S05]  /*10780*/  WARPSYNC.COLLECTIVE R15, `(.L_x_445) ;  /* 0x000000000f0c7348 */ /* 0x000fea0003c00000 */
[----:B------:R-:W-:Y:S02]  /*10790*/  ELECT P6, UR62, PT ;  /* 0x00000000003e782f */ /* 0x000fe400038c0000 */
[----:B------:R-:W-:Y:S01]  /*107a0*/  MOV R14, UR62 ;  /* 0x0000003e000e7c02 */ /* 0x000fe20008000f00 */
[----:B------:R-:W-:Y:S10]  /*107b0*/  ENDCOLLECTIVE ;  /* 0x000000000000791b */ /* 0x000ff40003800000 */
.L_x_445:
[----:B------:R-:W-:Y:S05]  /*107c0*/  BSYNC B0 ;  /* 0x0000000000007941 */ /* 0x000fea0003800000 */
.L_x_444:
[----:B------:R-:W-:Y:S05]  /*107d0*/  BRA `(.L_x_446) ;  /* 0xfffffffc00147947 */ /* 0x000fea000383ffff */
.L_x_438:
[----:B0-----:R0:W1:Y:S02]  /*107e0*/  SYNCS.PHASECHK.TRANS64.TRYWAIT P0, [R5+URZ], R2 ;  /* 0x00000002050075a7 */ /* 0x001064000800017f */
[----:B-1----:R-:W-:Y:S05]  /*107f0*/  @!P0 NANOSLEEP.SYNCS 0x989680 ;  /* 0x009896800000895d */ /* 0x002fea0003900000 */
[----:B------:R-:W1:Y:S02]  /*10800*/  @!P0 SYNCS.PHASECHK.TRANS64 P0, [R5+URZ], R2 ;  /* 0x00000002050085a7 */ /* 0x000e64000800007f */
[----:B-1----:R-:W-:Y:S05]  /*10810*/  @!P0 BRA `(.L_x_438) ;  /* 0xfffffffc00f08947 */ /* 0x002fea000383ffff */
[----:B------:R-:W-:Y:S05]  /*10820*/  BRA `(.L_x_447) ;  /* 0xfffffffc00507947 */ /* 0x000fea000383ffff */
.L_x_448:
[----:B------:R-:W-:-:S00]  /*10830*/  BRA `(.L_x_448) ;  /* 0xfffffffc00fc7947 */ /* 0x000fc0000383ffff */
[----:B------:R-:W-:-:S00]  /*10840*/  NOP ;  /* 0x0000000000007918 */ /* 0x000fc00000000000 */
        /* <DEDUP_REMOVED lines=11> */
.L_x_449:


//--------------------- .nv.global.init           --------------------------
	.section	.nv.global.init,"aw",@progbits
.nv.global.init:
	.type		$str$22,@object
	.size		$str$22,($str$23 - $str$22)
$str$22:
        /*0000*/ 	.byte	0x6b, 0x5f, 0x74, 0x69, 0x6c, 0x65, 0x5f, 0x63, 0x6f, 0x75, 0x6e, 0x74, 0x20, 0x3e, 0x3d, 0x20
        /*0010*/ 	.byte	0x31, 0x00
	.type		$str$23,@object
	.size		$str$23,(__unnamed_1 - $str$23)
$str$23:
        /*0012*/ 	.byte	0x2f, 0x74, 0x6d, 0x70, 0x2f, 0x63, 0x75, 0x74, 0x6c, 0x61, 0x73, 0x73, 0x5f, 0x73, 0x77, 0x65
        /*0022*/ 	.byte	0x65, 0x70, 0x5f, 0x73, 0x72, 0x63, 0x2f, 0x69, 0x6e, 0x63, 0x6c, 0x75, 0x64, 0x65, 0x2f, 0x63
        /*0032*/ 	.byte	0x75, 0x74, 0x6c, 0x61, 0x73, 0x73, 0x2f, 0x67, 0x65, 0x6d, 0x6d, 0x2f, 0x63, 0x6f, 0x6c, 0x6c
        /*0042*/ 	.byte	0x65, 0x63, 0x74, 0x69, 0x76, 0x65, 0x2f, 0x73, 0x6d, 0x39, 0x30, 0x5f, 0x6d, 0x6d, 0x61, 0x5f
        /*0052*/ 	.byte	0x74, 0x6d, 0x61, 0x5f, 0x67, 0x6d, 0x6d, 0x61, 0x5f, 0x73, 0x73, 0x5f, 0x77, 0x61, 0x72, 0x70
        /*0062*/ 	.byte	0x73, 0x70, 0x65, 0x63, 0x69, 0x61, 0x6c, 0x69, 0x7a, 0x65, 0x64, 0x2e, 0x68, 0x70, 0x70, 0x00
	.type		__unnamed_1,@object
	.size		__unnamed_1,(.L_0 - __unnamed_1)
__unnamed_1:
        /*0072*/ 	.byte	0x76, 0x6f, 0x69, 0x64, 0x20, 0x63, 0x75, 0x74, 0x6c, 0x61, 0x73, 0x73, 0x3a, 0x3a, 0x67, 0x65
        /* <DEDUP_REMOVED lines=181> */
        /*0bd2*/ 	.byte	0x5d, 0x00
.L_0:


//--------------------- .nv.shared._ZN7cutlass13device_kernelINS_4gemm6kernel13GemmUniversalIN4cute5tupleIJiiiiEEENS1_10collective13CollectiveMmaINS1_34MainloopSm90TmaGmmaWarpSpecializedILi2ENS5_IJNS4_1CILi2EEENSA_ILi1EEESC_EEENS1_35KernelTmaWarpSpecializedCooperativeEEENS5_IJNSA_ILi256EEENSA_ILi192EEENSA_ILi128EEEEEENS_10bfloat16_tENS5_IJlSC_lEEESK_SL_NS4_8TiledMMAINS4_8MMA_AtomIJNS4_4SM904GMMA28MMA_64x192x16_F32BF16BF16_SSILNSP_5MajorE0ELSR_0ELNSP_7ScaleInE1ELSS_1EEEEEENS4_6LayoutISD_NS5_IJSC_NSA_ILi0EEESW_EEEEENS5_IJNS4_10UnderscoreESZ_SZ_EEEEENS4_13SM90_TMA_LOADENS4_14ComposedLayoutINS4_7SwizzleILi3ELi4ELi3EEENS4_18smem_ptr_flag_bitsILi16EEENSV_INS5_IJNSA_ILi8EEENSA_ILi64EEEEEENS5_IJS19_SC_EEEEEEEvNS4_8identityENS4_23SM90_TMA_LOAD_MULTICASTES1D_vS1E_EENS_8epilogue10collective6detail29Sm90TmaWarpSpecializedAdapterINS1I_15DefaultEpilogueISK_SL_SL_NS1H_6thread17LinearCombinationISK_Li1EffLNS1M_9ScaleType4KindE0ELNS_15FloatRoundStyleE2ESK_EENS1_15EpilogueDefaultEEEEEvvEEEEvNT_6ParamsE --------------------------
	.section	.nv.shared._ZN7cutlass13device_kernelINS_4gemm6kernel13GemmUniversalIN4cute5tupleIJiiiiEEENS1_10collective13CollectiveMmaINS1_34MainloopSm90TmaGmmaWarpSpecializedILi2ENS5_IJNS4_1CILi2EEENSA_ILi1EEESC_EEENS1_35KernelTmaWarpSpecializedCooperativeEEENS5_IJNSA_ILi256EEENSA_ILi192EEENSA_ILi128EEEEEENS_10bfloat16_tENS5_IJlSC_lEEESK_SL_NS4_8TiledMMAINS4_8MMA_AtomIJNS4_4SM904GMMA28MMA_64x192x16_F32BF16BF16_SSILNSP_5MajorE0ELSR_0ELNSP_7ScaleInE1ELSS_1EEEEEENS4_6LayoutISD_NS5_IJSC_NSA_ILi0EEESW_EEEEENS5_IJNS4_10UnderscoreESZ_SZ_EEEEENS4_13SM90_TMA_LOADENS4_14ComposedLayoutINS4_7SwizzleILi3ELi4ELi3EEENS4_18smem_ptr_flag_bitsILi16EEENSV_INS5_IJNSA_ILi8EEENSA_ILi64EEEEEENS5_IJS19_SC_EEEEEEEvNS4_8identityENS4_23SM90_TMA_LOAD_MULTICASTES1D_vS1E_EENS_8epilogue10collective6detail29Sm90TmaWarpSpecializedAdapterINS1I_15DefaultEpilogueISK_SL_SL_NS1H_6thread17LinearCombinationISK_Li1EffLNS1M_9ScaleType4KindE0ELNS_15FloatRoundStyleE2ESK_EENS1_15EpilogueDefaultEEEEEvvEEEEvNT_6ParamsE,"aw",@nobits
	.sectionflags	@""
	.align	16
	.zero		1024


//--------------------- .nv.shared.reserved.0     --------------------------
	.section	.nv.shared.reserved.0,"aw",@nobits
	.weak		__nv_reservedSMEM_offset_0_alias
	.size		__nv_reservedSMEM_offset_0_alias, 0, 0
	.other		__nv_reservedSMEM_offset_0_alias,@"STO_CUDA_RESERVED_SHARED STV_DEFAULT"
__nv_reservedSMEM_offset_0_alias:
	.zero		0


//--------------------- .nv.global                --------------------------
	.section	.nv.global,"aw",@nobits
.nv.global:
	.type		_ZN39_INTERNAL_6d1214fa_4_k_cu_e894e7b5_51494cute1_E,@object
	.size		_ZN39_INTERNAL_6d1214fa_4_k_cu_e894e7b5_51494cute1_E,(_ZN39_INTERNAL_6d1214fa_4_k_cu_e894e7b5_51494cuda3std3__45__cpo6cbeginE - _ZN39_INTERNAL_6d1214fa_4_k_cu_e894e7b5_51494cute1_E)
_ZN39_INTERNAL_6d1214fa_4_k_cu_e894e7b5_51494cute1_E:
	.zero		1
	.type		_ZN39_INTERNAL_6d1214fa_4_k_cu_e894e7b5_51494cuda3std3__45__cpo6cbeginE,@object
	.size		_ZN39_INTERNAL_6d1214fa_4_k_cu_e894e7b5_51494cuda3std3__45__cpo6cbeginE,(_ZN39_INTERNAL_6d1214fa_4_k_cu_e894e7b5_51494cuda3std3__48in_placeE - _ZN39_INTERNAL_6d1214fa_4_k_cu_e894e7b5_51494cuda3std3__45__cpo6cbeginE)
_ZN39_INTERNAL_6d1214fa_4_k_cu_e894e7b5_51494cuda3std3__45__cpo6cbeginE:
	.zero		1
	.type		_ZN39_INTERNAL_6d1214fa_4_k_cu_e894e7b5_51494cuda3std3__48in_placeE,@object
	.size		_ZN39_INTERNAL_6d1214fa_4_k_cu_e894e7b5_51494cuda3std3__48in_placeE,(_ZN39_INTERNAL_6d1214fa_4_k_cu_e894e7b5_51494cuda3std6ranges3__45__cpo9iter_moveE - _ZN39_INTERNAL_6d1214fa_4_k_cu_e894e7b5_51494cuda3std3__48in_placeE)
_ZN39_INTERNAL_6d1214fa_4_k_cu_e894e7b5_51494cuda3std3__48in_placeE:
	.zero		1
	.type		_ZN39_INTERNAL_6d1214fa_4_k_cu_e894e7b5_51494cuda3std6ranges3__45__cpo9iter_moveE,@object
	.size		_ZN39_INTERNAL_6d1214fa_4_k_cu_e894e7b5_51494cuda3std6ranges3__45__cpo9iter_moveE,(_ZN39_INTERNAL_6d1214fa_4_k_cu_e894e7b5_51494cuda3std3__45__cpo5beginE - _ZN39_INTERNAL_6d1214fa_4_k_cu_e894e7b5_51494cuda3std6ranges3__45__cpo9iter_moveE)
_ZN39_INTERNAL_6d1214fa_4_k_cu_e894e7b5_51494cuda3std6ranges3__45__cpo9iter_moveE:
	.zero		1
	.type		_ZN39_INTERNAL_6d1214fa_4_k_cu_e894e7b5_51494cuda3std3__45__cpo5beginE,@object
	.size		_ZN39_INTERNAL_6d1214fa_4_k_cu_e894e7b5_51494cuda3std3__45__cpo5beginE,(_ZN39_INTERNAL_6d1214fa_4_k_cu_e894e7b5_51494cuda3std3__441_GLOBAL__N__6d1214fa_4_k_cu_e894e7b5_51496ignoreE - _ZN39_INTERNAL_6d1214fa_4_k_cu_e894e7b5_51494cuda3std3__45__cpo5beginE)
_ZN39_INTERNAL_6d1214fa_4_k_cu_e894e7b5_51494cuda3std3__45__cpo5beginE:
	.zero		1
	.type		_ZN39_INTERNAL_6d1214fa_4_k_cu_e894e7b5_51494cuda3std3__441_GLOBAL__N__6d1214fa_4_k_cu_e894e7b5_51496ignoreE,@object
	.size		_ZN39_INTERNAL_6d1214fa_4_k_cu_e894e7b5_51494cuda3std3__441_GLOBAL__N__6d1214fa_4_k_cu_e894e7b5_51496ignoreE,(_ZN39_INTERNAL_6d1214fa_4_k_cu_e894e7b5_51494cute7productE - _ZN39_INTERNAL_6d1214fa_4_k_cu_e894e7b5_51494cuda3std3__441_GLOBAL__N__6d1214fa_4_k_cu_e894e7b5_51496ignoreE)
_ZN39_INTERNAL_6d1214fa_4_k_cu_e894e7b5_51494cuda3std3__441_GLOBAL__N__6d1214fa_4_k_cu_e894e7b5_51496ignoreE:
	.zero		1
	.type		_ZN39_INTERNAL_6d1214fa_4_k_cu_e894e7b5_51494cute7productE,@object
	.size		_ZN39_INTERNAL_6d1214fa_4_k_cu_e894e7b5_51494cute7productE,(_ZN39_INTERNAL_6d1214fa_4_k_cu_e894e7b5_51494cuda3std3__45__cpo3endE - _ZN39_INTERNAL_6d1214fa_4_k_cu_e894e7b5_51494cute7productE)
_ZN39_INTERNAL_6d1214fa_4_k_cu_e894e7b5_51494cute7productE:
	.zero		1
	.type		_ZN39_INTERNAL_6d1214fa_4_k_cu_e894e7b5_51494cuda3std3__45__cpo3endE,@object
	.size		_ZN39_INTERNAL_6d1214fa_4_k_cu_e894e7b5_51494cuda3std3__45__cpo3endE,(_ZN39_INTERNAL_6d1214fa_4_k_cu_e894e7b5_51494cuda3std3__419piecewise_constructE - _ZN39_INTERNAL_6d1214fa_4_k_cu_e894e7b5_51494cuda3std3__45__cpo3endE)
_ZN39_INTERNAL_6d1214fa_4_k_cu_e894e7b5_51494cuda3std3__45__cpo3endE:
	.zero		1
	.type		_ZN39_INTERNAL_6d1214fa_4_k_cu_e894e7b5_51494cuda3std3__419piecewise_constructE,@object
	.size		_ZN39_INTERNAL_6d1214fa_4_k_cu_e894e7b5_51494cuda3std3__419piecewise_constructE,(_ZN39_INTERNAL_6d1214fa_4_k_cu_e894e7b5_51494cuda3std3__45__cpo4cendE - _ZN39_INTERNAL_6d1214fa_4_k_cu_e894e7b5_51494cuda3std3__419piecewise_constructE)
_ZN39_INTERNAL_6d1214fa_4_k_cu_e894e7b5_51494cuda3std3__419piecewise_constructE:
	.zero		1
	.type		_ZN39_INTERNAL_6d1214fa_4_k_cu_e894e7b5_51494cuda3std3__45__cpo4cendE,@object
	.size		_ZN39_INTERNAL_6d1214fa_4_k_cu_e894e7b5_51494cuda3std3__45__cpo4cendE,(_ZN39_INTERNAL_6d1214fa_4_k_cu_e894e7b5_51494cuda3std6ranges3__45__cpo4swapE - _ZN39_INTERNAL_6d1214fa_4_k_cu_e894e7b5_51494cuda3std3__45__cpo4cendE)
_ZN39_INTERNAL_6d1214fa_4_k_cu_e894e7b5_51494cuda3std3__45__cpo4cendE:
	.zero		1
	.type		_ZN39_INTERNAL_6d1214fa_4_k_cu_e894e7b5_51494cuda3std6ranges3__45__cpo4swapE,@object
	.size		_ZN39_INTERNAL_6d1214fa_4_k_cu_e894e7b5_51494cuda3std6ranges3__45__cpo4swapE,(.L_8 - _ZN39_INTERNAL_6d1214fa_4_k_cu_e894e7b5_51494cuda3std6ranges3__45__cpo4swapE)
_ZN39_INTERNAL_6d1214fa_4_k_cu_e894e7b5_51494cuda3std6ranges3__45__cpo4swapE:
	.zero		1
.L_8:


//--------------------- .nv.constant0._ZN7cutlass13device_kernelINS_4gemm6kernel13GemmUniversalIN4cute5tupleIJiiiiEEENS1_10collective13CollectiveMmaINS1_34MainloopSm90TmaGmmaWarpSpecializedILi2ENS5_IJNS4_1CILi2EEENSA_ILi1EEESC_EEENS1_35KernelTmaWarpSpecializedCooperativeEEENS5_IJNSA_ILi256EEENSA_ILi192EEENSA_ILi128EEEEEENS_10bfloat16_tENS5_IJlSC_lEEESK_SL_NS4_8TiledMMAINS4_8MMA_AtomIJNS4_4SM904GMMA28MMA_64x192x16_F32BF16BF16_SSILNSP_5MajorE0ELSR_0ELNSP_7ScaleInE1ELSS_1EEEEEENS4_6LayoutISD_NS5_IJSC_NSA_ILi0EEESW_EEEEENS5_IJNS4_10UnderscoreESZ_SZ_EEEEENS4_13SM90_TMA_LOADENS4_14ComposedLayoutINS4_7SwizzleILi3ELi4ELi3EEENS4_18smem_ptr_flag_bitsILi16EEENSV_INS5_IJNSA_ILi8EEENSA_ILi64EEEEEENS5_IJS19_SC_EEEEEEEvNS4_8identityENS4_23SM90_TMA_LOAD_MULTICASTES1D_vS1E_EENS_8epilogue10collective6detail29Sm90TmaWarpSpecializedAdapterINS1I_15DefaultEpilogueISK_SL_SL_NS1H_6thread17LinearCombinationISK_Li1EffLNS1M_9ScaleType4KindE0ELNS_15FloatRoundStyleE2ESK_EENS1_15EpilogueDefaultEEEEEvvEEEEvNT_6ParamsE --------------------------
	.section	.nv.constant0._ZN7cutlass13device_kernelINS_4gemm6kernel13GemmUniversalIN4cute5tupleIJiiiiEEENS1_10collective13CollectiveMmaINS1_34MainloopSm90TmaGmmaWarpSpecializedILi2ENS5_IJNS4_1CILi2EEENSA_ILi1EEESC_EEENS1_35KernelTmaWarpSpecializedCooperativeEEENS5_IJNSA_ILi256EEENSA_ILi192EEENSA_ILi128EEEEEENS_10bfloat16_tENS5_IJlSC_lEEESK_SL_NS4_8TiledMMAINS4_8MMA_AtomIJNS4_4SM904GMMA28MMA_64x192x16_F32BF16BF16_SSILNSP_5MajorE0ELSR_0ELNSP_7ScaleInE1ELSS_1EEEEEENS4_6LayoutISD_NS5_IJSC_NSA_ILi0EEESW_EEEEENS5_IJNS4_10UnderscoreESZ_SZ_EEEEENS4_13SM90_TMA_LOADENS4_14ComposedLayoutINS4_7SwizzleILi3ELi4ELi3EEENS4_18smem_ptr_flag_bitsILi16EEENSV_INS5_IJNSA_ILi8EEENSA_ILi64EEEEEENS5_IJS19_SC_EEEEEEEvNS4_8identityENS4_23SM90_TMA_LOAD_MULTICASTES1D_vS1E_EENS_8epilogue10collective6detail29Sm90TmaWarpSpecializedAdapterINS1I_15DefaultEpilogueISK_SL_SL_NS1H_6thread17LinearCombinationISK_Li1EffLNS1M_9ScaleType4KindE0ELNS_15FloatRoundStyleE2ESK_EENS1_15EpilogueDefaultEEEEEvvEEEEvNT_6ParamsE,"a",@progbits
	.sectionflags	@""
	.align	4
.nv.constant0._ZN7cutlass13device_kernelINS_4gemm6kernel13GemmUniversalIN4cute5tupleIJiiiiEEENS1_10collective13CollectiveMmaINS1_34MainloopSm90TmaGmmaWarpSpecializedILi2ENS5_IJNS4_1CILi2EEENSA_ILi1EEESC_EEENS1_35KernelTmaWarpSpecializedCooperativeEEENS5_IJNSA_ILi256EEENSA_ILi192EEENSA_ILi128EEEEEENS_10bfloat16_tENS5_IJlSC_lEEESK_SL_NS4_8TiledMMAINS4_8MMA_AtomIJNS4_4SM904GMMA28MMA_64x192x16_F32BF16BF16_SSILNSP_5MajorE0ELSR_0ELNSP_7ScaleInE1ELSS_1EEEEEENS4_6LayoutISD_NS5_IJSC_NSA_ILi0EEESW_EEEEENS5_IJNS4_10UnderscoreESZ_SZ_EEEEENS4_13SM90_TMA_LOADENS4_14ComposedLayoutINS4_7SwizzleILi3ELi4ELi3EEENS4_18smem_ptr_flag_bitsILi16EEENSV_INS5_IJNSA_ILi8EEENSA_ILi64EEEEEENS5_IJS19_SC_EEEEEEEvNS4_8identityENS4_23SM90_TMA_LOAD_MULTICASTES1D_vS1E_EENS_8epilogue10collective6detail29Sm90TmaWarpSpecializedAdapterINS1I_15DefaultEpilogueISK_SL_SL_NS1H_6thread17LinearCombinationISK_Li1EffLNS1M_9ScaleType4KindE0ELNS_15FloatRoundStyleE2ESK_EENS1_15EpilogueDefaultEEEEEvvEEEEvNT_6ParamsE:
	.zero		1664


//--------------------- SYMBOLS --------------------------

	.type		.nv.reservedSmem.offset0,@object
	.size		.nv.reservedSmem.offset0,0x4
	.type		__assertfail,@function
